def attn_fwd(
    Q,
    K,
    V,
    Out,
    Lse,
    sm_scale,
    stride_qz,
    stride_qh,
    stride_qm,
    stride_qk,
    stride_kz,
    stride_kh,
    stride_kn,
    stride_kk,
    stride_vz,
    stride_vh,
    stride_vn,
    stride_vk,
    stride_oz,
    stride_oh,
    stride_om,
    stride_ok,
    seqlen_q,
    seqlen_k,
    BLOCK_M: tl.constexpr,
    BLOCK_N: tl.constexpr,
    HEAD_DIM: tl.constexpr,
    CAUSAL: tl.constexpr,
):
    start_m = tl.program_id(0)
    off_hz = tl.program_id(1)
    q_off = off_hz * stride_qh
    k_off = off_hz * stride_kh
    v_off = off_hz * stride_vh
    offs_m = start_m * BLOCK_M + tl.arange(0, BLOCK_M)
    offs_d = tl.arange(0, HEAD_DIM)
    offs_n = tl.arange(0, BLOCK_N)
    q_ptrs = Q + q_off + offs_m[:, None] * stride_qm + offs_d[None, :] * stride_qk
    k_ptrs = K + k_off + offs_d[:, None] * stride_kk + offs_n[None, :] * stride_kn
    v_ptrs = V + v_off + offs_n[:, None] * stride_vn + offs_d[None, :] * stride_vk
    m_i = tl.full([BLOCK_M], float("-inf"), dtype=tl.float32)
    l_i = tl.zeros([BLOCK_M], dtype=tl.float32) + 1.0
    acc = tl.zeros([BLOCK_M, HEAD_DIM], dtype=tl.float32)
    q = tl.load(q_ptrs)
    acc, l_i, m_i = _attn_fwd_inner(
        acc,
        l_i,
        m_i,
        q,
        k_ptrs,
        v_ptrs,
        sm_scale,
        stride_kn,
        stride_vn,
        start_m,
        seqlen_k,
        BLOCK_M,
        BLOCK_N,
        HEAD_DIM,
        CAUSAL,
    )
    acc = acc / l_i[:, None]
    lse = m_i + tl.math.log2(l_i) / 1.4426950408889634
    o_ptrs = (
        Out
        + off_hz * stride_oh
        + offs_m[:, None] * stride_om
        + offs_d[None, :] * stride_ok
    )
    tl.store(o_ptrs, acc.to(Out.dtype.element_ty))
    tl.store(Lse + off_hz * seqlen_q + offs_m, lse)

# config = {"BLOCK_M": 64, "BLOCK_N": 16, "HEAD_DIM": 128, "arch": "sm_90", "causal": false, "dtype": "fp16", "num_stages": 3, "num_warps": 4}
# arch = sm_90


// ===== COMPILED SASS (sm_90a) =====

	.target	sm_90a

	.elftype	@"ET_EXEC"


//--------------------- .note.nv.tkinfo           --------------------------
	.section	.note.nv.tkinfo,"",@"SHT_NOTE"
	.sectionflags	@"SHF_NOTE_NV_TKINFO"
	.tkinfo
        /*0018*/ 	.word	0x00000002
        /*0030*/ 	.string	""
        /*0030*/ 	.string	"ptxas"
        /*0030*/ 	.string	"Cuda compilation tools, release 13.0, V13.0.88"
        /*0030*/ 	.string	"Build cuda_13.0.r13.0/compiler.36424714_0"
        /*0030*/ 	.string	"-v  -suppress-debug-info  -lineinfo  -arch sm_90a "



//--------------------- .note.nv.cuinfo           --------------------------
	.section	.note.nv.cuinfo,"",@"SHT_NOTE"
	.sectionflags	@"SHF_NOTE_NV_CUINFO"
        /*0018*/ 	.short	0x0002
        /*001a*/ 	.short	0x005a
        /*001c*/ 	.short	0x0082
	.zero		2


//--------------------- .nv.info                  --------------------------
	.section	.nv.info,"",@"SHT_CUDA_INFO"
	.align	4


	//----- nvinfo : EIATTR_REGCOUNT
	.align		4
        /*0000*/ 	.byte	0x04, 0x2f
        /*0002*/ 	.short	(.L_2 - .L_1)
	.align		4
.L_1:
        /*0004*/ 	.word	index@(attn_fwd)
        /*0008*/ 	.word	0x000000c7


	//----- nvinfo : EIATTR_FRAME_SIZE
	.align		4
.L_2:
        /*000c*/ 	.byte	0x04, 0x11
        /*000e*/ 	.short	(.L_4 - .L_3)
	.align		4
.L_3:
        /*0010*/ 	.word	index@(attn_fwd)
        /*0014*/ 	.word	0x00000000


	//----- nvinfo : EIATTR_MIN_STACK_SIZE
	.align		4
.L_4:
        /*0018*/ 	.byte	0x04, 0x12
        /*001a*/ 	.short	(.L_6 - .L_5)
	.align		4
.L_5:
        /*001c*/ 	.word	index@(attn_fwd)
        /*0020*/ 	.word	0x00000000
.L_6:


//--------------------- .nv.compat                --------------------------
	.section	.nv.compat,"",@"SHT_CUDA_COMPAT_INFO"
	.align	4
        /*0000*/ 	.byte	0x02, 0x09, 0x01, 0x00, 0x02, 0x02, 0x04, 0x00, 0x02, 0x05, 0x05, 0x00, 0x03, 0x07, 0x01, 0x01
        /*0010*/ 	.byte	0x02, 0x03, 0x00, 0x00, 0x02, 0x06, 0x01, 0x00, 0x04, 0x0b, 0x08, 0x00, 0x00, 0x00, 0x00, 0x00
        /*0020*/ 	.byte	0x00, 0x00, 0x00, 0x00


//--------------------- .nv.info.attn_fwd         --------------------------
	.section	.nv.info.attn_fwd,"",@"SHT_CUDA_INFO"
	.sectionflags	@""
	.align	4


	//----- nvinfo : EIATTR_CUDA_API_VERSION
	.align		4
        /*0000*/ 	.byte	0x04, 0x37
        /*0002*/ 	.short	(.L_8 - .L_7)
.L_7:
        /*0004*/ 	.word	0x00000082


	//----- nvinfo : EIATTR_KPARAM_INFO
	.align		4
.L_8:
        /*0008*/ 	.byte	0x04, 0x17
        /*000a*/ 	.short	(.L_10 - .L_9)
.L_9:
        /*000c*/ 	.word	0x00000000
        /*0010*/ 	.short	0x0019
        /*0012*/ 	.short	0x0080
        /*0014*/ 	.byte	0x00, 0xf4, 0x21, 0x00


	//----- nvinfo : EIATTR_KPARAM_INFO
	.align		4
.L_10:
        /*0018*/ 	.byte	0x04, 0x17
        /*001a*/ 	.short	(.L_12 - .L_11)
.L_11:
        /*001c*/ 	.word	0x00000000
        /*0020*/ 	.short	0x0018
        /*0022*/ 	.short	0x0078
        /*0024*/ 	.byte	0x00, 0xf4, 0x21, 0x00


	//----- nvinfo : EIATTR_KPARAM_INFO
	.align		4
.L_12:
        /*0028*/ 	.byte	0x04, 0x17
        /*002a*/ 	.short	(.L_14 - .L_13)
.L_13:
        /*002c*/ 	.word	0x00000000
        /*0030*/ 	.short	0x0017
        /*0032*/ 	.short	0x0070
        /*0034*/ 	.byte	0x00, 0xf0, 0x11, 0x00


	//----- nvinfo : EIATTR_KPARAM_INFO
	.align		4
.L_14:
        /*0038*/ 	.byte	0x04, 0x17
        /*003a*/ 	.short	(.L_16 - .L_15)
.L_15:
        /*003c*/ 	.word	0x00000000
        /*0040*/ 	.short	0x0016
        /*0042*/ 	.short	0x006c
        /*0044*/ 	.byte	0x00, 0xf0, 0x11, 0x00


	//----- nvinfo : EIATTR_KPARAM_INFO
	.align		4
.L_16:
        /*0048*/ 	.byte	0x04, 0x17
        /*004a*/ 	.short	(.L_18 - .L_17)
.L_17:
        /*004c*/ 	.word	0x00000000
        /*0050*/ 	.short	0x0015
        /*0052*/ 	.short	0x0068
        /*0054*/ 	.byte	0x00, 0xf0, 0x11, 0x00


	//----- nvinfo : EIATTR_KPARAM_INFO
	.align		4
.L_18:
        /*0058*/ 	.byte	0x04, 0x17
        /*005a*/ 	.short	(.L_20 - .L_19)
.L_19:
        /*005c*/ 	.word	0x00000000
        /*0060*/ 	.short	0x0014
        /*0062*/ 	.short	0x0064
        /*0064*/ 	.byte	0x00, 0xf0, 0x11, 0x00


	//----- nvinfo : EIATTR_KPARAM_INFO
	.align		4
.L_20:
        /*0068*/ 	.byte	0x04, 0x17
        /*006a*/ 	.short	(.L_22 - .L_21)
.L_21:
        /*006c*/ 	.word	0x00000000
        /*0070*/ 	.short	0x0013
        /*0072*/ 	.short	0x0060
        /*0074*/ 	.byte	0x00, 0xf0, 0x11, 0x00


	//----- nvinfo : EIATTR_KPARAM_INFO
	.align		4
.L_22:
        /*0078*/ 	.byte	0x04, 0x17
        /*007a*/ 	.short	(.L_24 - .L_23)
.L_23:
        /*007c*/ 	.word	0x00000000
        /*0080*/ 	.short	0x0012
        /*0082*/ 	.short	0x005c
        /*0084*/ 	.byte	0x00, 0xf0, 0x11, 0x00


	//----- nvinfo : EIATTR_KPARAM_INFO
	.align		4
.L_24:
        /*0088*/ 	.byte	0x04, 0x17
        /*008a*/ 	.short	(.L_26 - .L_25)
.L_25:
        /*008c*/ 	.word	0x00000000
        /*0090*/ 	.short	0x0011
        /*0092*/ 	.short	0x0058
        /*0094*/ 	.byte	0x00, 0xf0, 0x11, 0x00


	//----- nvinfo : EIATTR_KPARAM_INFO
	.align		4
.L_26:
        /*0098*/ 	.byte	0x04, 0x17
        /*009a*/ 	.short	(.L_28 - .L_27)
.L_27:
        /*009c*/ 	.word	0x00000000
        /*00a0*/ 	.short	0x0010
        /*00a2*/ 	.short	0x0054
        /*00a4*/ 	.byte	0x00, 0xf0, 0x11, 0x00


	//----- nvinfo : EIATTR_KPARAM_INFO
	.align		4
.L_28:
        /*00a8*/ 	.byte	0x04, 0x17
        /*00aa*/ 	.short	(.L_30 - .L_29)
.L_29:
        /*00ac*/ 	.word	0x00000000
        /*00b0*/ 	.short	0x000f
        /*00b2*/ 	.short	0x0050
        /*00b4*/ 	.byte	0x00, 0xf0, 0x11, 0x00


	//----- nvinfo : EIATTR_KPARAM_INFO
	.align		4
.L_30:
        /*00b8*/ 	.byte	0x04, 0x17
        /*00ba*/ 	.short	(.L_32 - .L_31)
.L_31:
        /*00bc*/ 	.word	0x00000000
        /*00c0*/ 	.short	0x000e
        /*00c2*/ 	.short	0x004c
        /*00c4*/ 	.byte	0x00, 0xf0, 0x11, 0x00


	//----- nvinfo : EIATTR_KPARAM_INFO
	.align		4
.L_32:
        /*00c8*/ 	.byte	0x04, 0x17
        /*00ca*/ 	.short	(.L_34 - .L_33)
.L_33:
        /*00cc*/ 	.word	0x00000000
        /*00d0*/ 	.short	0x000d
        /*00d2*/ 	.short	0x0048
        /*00d4*/ 	.byte	0x00, 0xf0, 0x11, 0x00


	//----- nvinfo : EIATTR_KPARAM_INFO
	.align		4
.L_34:
        /*00d8*/ 	.byte	0x04, 0x17
        /*00da*/ 	.short	(.L_36 - .L_35)
.L_35:
        /*00dc*/ 	.word	0x00000000
        /*00e0*/ 	.short	0x000c
        /*00e2*/ 	.short	0x0044
        /*00e4*/ 	.byte	0x00, 0xf0, 0x11, 0x00


	//----- nvinfo : EIATTR_KPARAM_INFO
	.align		4
.L_36:
        /*00e8*/ 	.byte	0x04, 0x17
        /*00ea*/ 	.short	(.L_38 - .L_37)
.L_37:
        /*00ec*/ 	.word	0x00000000
        /*00f0*/ 	.short	0x000b
        /*00f2*/ 	.short	0x0040
        /*00f4*/ 	.byte	0x00, 0xf0, 0x11, 0x00


	//----- nvinfo : EIATTR_KPARAM_INFO
	.align		4
.L_38:
        /*00f8*/ 	.byte	0x04, 0x17
        /*00fa*/ 	.short	(.L_40 - .L_39)
.L_39:
        /*00fc*/ 	.word	0x00000000
        /*0100*/ 	.short	0x000a
        /*0102*/ 	.short	0x003c
        /*0104*/ 	.byte	0x00, 0xf0, 0x11, 0x00


	//----- nvinfo : EIATTR_KPARAM_INFO
	.align		4
.L_40:
        /*0108*/ 	.byte	0x04, 0x17
        /*010a*/ 	.short	(.L_42 - .L_41)
.L_41:
        /*010c*/ 	.word	0x00000000
        /*0110*/ 	.short	0x0009
        /*0112*/ 	.short	0x0038
        /*0114*/ 	.byte	0x00, 0xf0, 0x11, 0x00


	//----- nvinfo : EIATTR_KPARAM_INFO
	.align		4
.L_42:
        /*0118*/ 	.byte	0x04, 0x17
        /*011a*/ 	.short	(.L_44 - .L_43)
.L_43:
        /*011c*/ 	.word	0x00000000
        /*0120*/ 	.short	0x0008
        /*0122*/ 	.short	0x0034
        /*0124*/ 	.byte	0x00, 0xf0, 0x11, 0x00


	//----- nvinfo : EIATTR_KPARAM_INFO
	.align		4
.L_44:
        /*0128*/ 	.byte	0x04, 0x17
        /*012a*/ 	.short	(.L_46 - .L_45)
.L_45:
        /*012c*/ 	.word	0x00000000
        /*0130*/ 	.short	0x0007
        /*0132*/ 	.short	0x0030
        /*0134*/ 	.byte	0x00, 0xf0, 0x11, 0x00


	//----- nvinfo : EIATTR_KPARAM_INFO
	.align		4
.L_46:
        /*0138*/ 	.byte	0x04, 0x17
        /*013a*/ 	.short	(.L_48 - .L_47)
.L_47:
        /*013c*/ 	.word	0x00000000
        /*0140*/ 	.short	0x0006
        /*0142*/ 	.short	0x002c
        /*0144*/ 	.byte	0x00, 0xf0, 0x11, 0x00


	//----- nvinfo : EIATTR_KPARAM_INFO
	.align		4
.L_48:
        /*0148*/ 	.byte	0x04, 0x17
        /*014a*/ 	.short	(.L_50 - .L_49)
.L_49:
        /*014c*/ 	.word	0x00000000
        /*0150*/ 	.short	0x0005
        /*0152*/ 	.short	0x0028
        /*0154*/ 	.byte	0x00, 0xf0, 0x11, 0x00


	//----- nvinfo : EIATTR_KPARAM_INFO
	.align		4
.L_50:
        /*0158*/ 	.byte	0x04, 0x17
        /*015a*/ 	.short	(.L_52 - .L_51)
.L_51:
        /*015c*/ 	.word	0x00000000
        /*0160*/ 	.short	0x0004
        /*0162*/ 	.short	0x0020
        /*0164*/ 	.byte	0x00, 0xf4, 0x21, 0x00


	//----- nvinfo : EIATTR_KPARAM_INFO
	.align		4
.L_52:
        /*0168*/ 	.byte	0x04, 0x17
        /*016a*/ 	.short	(.L_54 - .L_53)
.L_53:
        /*016c*/ 	.word	0x00000000
        /*0170*/ 	.short	0x0003
        /*0172*/ 	.short	0x0018
        /*0174*/ 	.byte	0x00, 0xf4, 0x21, 0x00


	//----- nvinfo : EIATTR_KPARAM_INFO
	.align		4
.L_54:
        /*0178*/ 	.byte	0x04, 0x17
        /*017a*/ 	.short	(.L_56 - .L_55)
.L_55:
        /*017c*/ 	.word	0x00000000
        /*0180*/ 	.short	0x0002
        /*0182*/ 	.short	0x0010
        /*0184*/ 	.byte	0x00, 0xf4, 0x21, 0x00


	//----- nvinfo : EIATTR_KPARAM_INFO
	.align		4
.L_56:
        /*0188*/ 	.byte	0x04, 0x17
        /*018a*/ 	.short	(.L_58 - .L_57)
.L_57:
        /*018c*/ 	.word	0x00000000
        /*0190*/ 	.short	0x0001
        /*0192*/ 	.short	0x0008
        /*0194*/ 	.byte	0x00, 0xf4, 0x21, 0x00


	//----- nvinfo : EIATTR_KPARAM_INFO
	.align		4
.L_58:
        /*0198*/ 	.byte	0x04, 0x17
        /*019a*/ 	.short	(.L_60 - .L_59)
.L_59:
        /*019c*/ 	.word	0x00000000
        /*01a0*/ 	.short	0x0000
        /*01a2*/ 	.short	0x0000
        /*01a4*/ 	.byte	0x00, 0xf4, 0x21, 0x00


	//----- nvinfo : EIATTR_SPARSE_MMA_MASK
	.align		4
.L_60:
        /*01a8*/ 	.byte	0x03, 0x50
        /*01aa*/ 	.short	0x0000


	//----- nvinfo : EIATTR_MAXREG_COUNT
	.align		4
        /*01ac*/ 	.byte	0x03, 0x1b
        /*01ae*/ 	.short	0x00ff


	//----- nvinfo : EIATTR_NUM_BARRIERS
	.align		4
        /*01b0*/ 	.byte	0x02, 0x4c
        /*01b2*/ 	.byte	0x01
	.zero		1


	//----- nvinfo : EIATTR_MERCURY_ISA_VERSION
	.align		4
        /*01b4*/ 	.byte	0x03, 0x5f
        /*01b6*/ 	.short	0x0101


	//----- nvinfo : EIATTR_COOP_GROUP_MASK_REGIDS
	.align		4
        /*01b8*/ 	.byte	0x04, 0x29
        /*01ba*/ 	.short	(.L_62 - .L_61)


	//   ....[0]....
.L_61:
        /*01bc*/ 	.word	0xffffffff


	//   ....[1]....
        /*01c0*/ 	.word	0xffffffff


	//   ....[2]....
        /*01c4*/ 	.word	0xffffffff


	//   ....[3]....
        /*01c8*/ 	.word	0xffffffff


	//   ....[4]....
        /*01cc*/ 	.word	0xffffffff


	//   ....[5]....
        /*01d0*/ 	.word	0xffffffff


	//   ....[6]....
        /*01d4*/ 	.word	0xffffffff


	//   ....[7]....
        /*01d8*/ 	.word	0xffffffff


	//----- nvinfo : EIATTR_COOP_GROUP_INSTR_OFFSETS
	.align		4
.L_62:
        /*01dc*/ 	.byte	0x04, 0x28
        /*01de*/ 	.short	(.L_64 - .L_63)


	//   ....[0]....
.L_63:
        /*01e0*/ 	.word	0x00002b60


	//   ....[1]....
        /*01e4*/ 	.word	0x00002b90


	//   ....[2]....
        /*01e8*/ 	.word	0x00002bb0


	//   ....[3]....
        /*01ec*/ 	.word	0x00002bd0


	//   ....[4]....
        /*01f0*/ 	.word	0x00003400


	//   ....[5]....
        /*01f4*/ 	.word	0x00003410


	//   ....[6]....
        /*01f8*/ 	.word	0x00003450


	//   ....[7]....
        /*01fc*/ 	.word	0x00003460


	//----- nvinfo : EIATTR_EXIT_INSTR_OFFSETS
	.align		4
.L_64:
        /*0200*/ 	.byte	0x04, 0x1c
        /*0202*/ 	.short	(.L_66 - .L_65)


	//   ....[0]....
.L_65:
        /*0204*/ 	.word	0x000061e0


	//   ....[1]....
        /*0208*/ 	.word	0x00006210


	//----- nvinfo : EIATTR_REQNTID
	.align		4
.L_66:
        /*020c*/ 	.byte	0x04, 0x10
        /*020e*/ 	.short	(.L_68 - .L_67)
.L_67:
        /*0210*/ 	.word	0x00000080
        /*0214*/ 	.word	0x00000001
        /*0218*/ 	.word	0x00000001


	//----- nvinfo : EIATTR_CBANK_PARAM_SIZE
	.align		4
.L_68:
        /*021c*/ 	.byte	0x03, 0x19
        /*021e*/ 	.short	0x0088


	//----- nvinfo : EIATTR_PARAM_CBANK
	.align		4
        /*0220*/ 	.byte	0x04, 0x0a
        /*0222*/ 	.short	(.L_70 - .L_69)
	.align		4
.L_69:
        /*0224*/ 	.word	index@(.nv.constant0.attn_fwd)
        /*0228*/ 	.short	0x0210
        /*022a*/ 	.short	0x0088


	//----- nvinfo : EIATTR_SW_WAR
	.align		4
.L_70:
        /*022c*/ 	.byte	0x04, 0x36
        /*022e*/ 	.short	(.L_72 - .L_71)
.L_71:
        /*0230*/ 	.word	0x00000008
.L_72:


//--------------------- .nv.callgraph             --------------------------
	.section	.nv.callgraph,"",@"SHT_CUDA_CALLGRAPH"
	.align	4
	.sectionentsize	8
	.align		4
        /*0000*/ 	.word	0x00000000
	.align		4
        /*0004*/ 	.word	0xffffffff
	.align		4
        /*0008*/ 	.word	0x00000000
	.align		4
        /*000c*/ 	.word	0xfffffffe
	.align		4
        /*0010*/ 	.word	0x00000000
	.align		4
        /*0014*/ 	.word	0xfffffffd
	.align		4
        /*0018*/ 	.word	0x00000000
	.align		4
        /*001c*/ 	.word	0xfffffffc


//--------------------- .nv.constant4             --------------------------
	.section	.nv.constant4,"a",@progbits
	.align	8
	.align		8
.nv.constant4:
        /*0000*/ 	.dword	_$_str


//--------------------- .text.attn_fwd            --------------------------
	.section	.text.attn_fwd,"ax",@progbits
	.align	128
        .global         attn_fwd
        .type           attn_fwd,@function
        .size           attn_fwd,(.L_x_3 - attn_fwd)
        .other          attn_fwd,@"STO_CUDA_ENTRY STV_DEFAULT"
attn_fwd:
.text.attn_fwd:
[----:B------:R-:W-:Y:S01]  /*0000*/  LDC R1, c[0x0][0x28] ;  /* 0x00000a00ff017b82 */ /* 0x000fe20000000800 */
[----:B------:R-:W0:Y:S07]  /*0010*/  S2R R2, SR_TID.X ;  /* 0x0000000000027919 */ /* 0x000e2e0000002100 */
[----:B------:R-:W1:Y:S01]  /*0020*/  S2UR UR6, SR_CTAID.Y ;  /* 0x00000000000679c3 */ /* 0x000e620000002600 */
[----:B------:R-:W-:Y:S01]  /*0030*/  ULDC.64 UR4, c[0x0][0x240] ;  /* 0x0000900000047ab9 */ /* 0x000fe20000000a00 */
[----:B------:R-:W-:Y:S01]  /*0040*/  ULDC.64 UR16, c[0x0][0x208] ;  /* 0x0000820000107ab9 */ /* 0x000fe20000000a00 */
[----:B------:R-:W2:Y:S05]  /*0050*/  S2R R0, SR_CTAID.X ;  /* 0x0000000000007919 */ /* 0x000eaa0000002500 */
[----:B------:R-:W3:Y:S08]  /*0060*/  LDC R11, c[0x0][0x248] ;  /* 0x00009200ff0b7b82 */ /* 0x000ef00000000800 */
[----:B------:R-:W4:Y:S01]  /*0070*/  LDC.64 R8, c[0x0][0x210] ;  /* 0x00008400ff087b82 */ /* 0x000f220000000a00 */
[----:B-1----:R-:W-:-:S07]  /*0080*/  UIMAD UR4, UR6, UR4, URZ ;  /* 0x00000004060472a4 */ /* 0x002fce000f8e023f */
[----:B------:R-:W1:Y:S01]  /*0090*/  LDC R149, c[0x0][0x280] ;  /* 0x0000a000ff957b82 */ /* 0x000e620000000800 */
[----:B------:R-:W-:Y:S01]  /*00a0*/  USHF.L.U32 UR7, UR4, 0x1, URZ ;  /* 0x0000000104077899 */ /* 0x000fe2000800063f */
[----:B0-----:R-:W-:Y:S02]  /*00b0*/  LOP3.LUT R3, R2, 0x3f, RZ, 0xc0, !PT ;  /* 0x0000003f02037812 */ /* 0x001fe400078ec0ff */
[----:B------:R-:W-:-:S03]  /*00c0*/  SHF.R.U32.HI R146, RZ, 0x6, R2 ;  /* 0x00000006ff927819 */ /* 0x000fc60000011602 */
[----:B--2---:R-:W-:Y:S01]  /*00d0*/  IMAD R0, R0, 0x40, R3 ;  /* 0x0000004000007824 */ /* 0x004fe200078e0203 */
[----:B------:R-:W-:-:S03]  /*00e0*/  SGXT.U32 R146, R146, 0x1 ;  /* 0x000000019292781a */ /* 0x000fc60000000000 */
[----:B------:R-:W-:Y:S01]  /*00f0*/  IMAD R4, R0, UR5, RZ ;  /* 0x0000000500047c24 */ /* 0x000fe2000f8e02ff */
[----:B------:R-:W-:Y:S01]  /*0100*/  UIMAD.WIDE UR4, UR4, 0x2, URZ ;  /* 0x00000002040478a5 */ /* 0x000fe2000f8e023f */
[----:B---3--:R-:W-:Y:S02]  /*0110*/  IMAD R6, R146, R11, RZ ;  /* 0x0000000b92067224 */ /* 0x008fe400078e02ff */
[C---:B------:R-:W-:Y:S02]  /*0120*/  IMAD.SHL.U32 R5, R4.reuse, 0x2, RZ ;  /* 0x0000000204057824 */ /* 0x040fe400078e00ff */
[----:B------:R-:W-:-:S03]  /*0130*/  IMAD.HI R4, R4, 0x2, RZ ;  /* 0x0000000204047827 */ /* 0x000fc600078e02ff */
[----:B----4-:R-:W-:Y:S01]  /*0140*/  IADD3 R5, P0, P1, R5, UR7, R8 ;  /* 0x0000000705057c10 */ /* 0x010fe2000f91e008 */
[----:B------:R-:W-:-:S03]  /*0150*/  IMAD R8, R11, 0x2, R6 ;  /* 0x000000020b087824 */ /* 0x000fc600078e0206 */
[----:B------:R-:W-:Y:S01]  /*0160*/  IADD3.X R4, R4, UR5, R9, P0, P1 ;  /* 0x0000000504047c10 */ /* 0x000fe200087e2409 */
[C---:B------:R-:W-:Y:S01]  /*0170*/  IMAD R10, R11.reuse, 0x2, R8 ;  /* 0x000000020b0a7824 */ /* 0x040fe200078e0208 */
[-C--:B------:R-:W-:Y:S02]  /*0180*/  LEA R12, P0, R6, R5.reuse, 0x1 ;  /* 0x00000005060c7211 */ /* 0x080fe400078008ff */
[-C--:B------:R-:W-:Y:S01]  /*0190*/  LEA R14, P1, R8, R5.reuse, 0x1 ;  /* 0x00000005080e7211 */ /* 0x080fe200078208ff */
[C---:B------:R-:W-:Y:S01]  /*01a0*/  IMAD R22, R11.reuse, 0x2, R10 ;  /* 0x000000020b167824 */ /* 0x040fe200078e020a */
[-C--:B------:R-:W-:Y:S02]  /*01b0*/  LEA.HI.X.SX32 R13, R6, R4.reuse, 0x1, P0 ;  /* 0x00000004060d7211 */ /* 0x080fe400000f0eff */
[-C--:B------:R-:W-:Y:S02]  /*01c0*/  LEA R16, P0, R10, R5.reuse, 0x1 ;  /* 0x000000050a107211 */ /* 0x080fe400078008ff */
[-C--:B------:R-:W-:Y:S01]  /*01d0*/  LEA.HI.X.SX32 R15, R8, R4.reuse, 0x1, P1 ;  /* 0x00000004080f7211 */ /* 0x080fe200008f0eff */
[----:B------:R0:W2:Y:S01]  /*01e0*/  LDG.E.U16 R6, desc[UR16][R12.64] ;  /* 0x000000100c067981 */ /* 0x0000a2000c1e1500 */
[-C--:B------:R-:W-:Y:S01]  /*01f0*/  LEA.HI.X.SX32 R17, R10, R4.reuse, 0x1, P0 ;  /* 0x000000040a117211 */ /* 0x080fe200000f0eff */
[C---:B------:R-:W-:Y:S01]  /*0200*/  IMAD R10, R11.reuse, 0x2, R22 ;  /* 0x000000020b0a7824 */ /* 0x040fe200078e0216 */
[-C--:B------:R-:W-:Y:S01]  /*0210*/  LEA R18, P0, R22, R5.reuse, 0x1 ;  /* 0x0000000516127211 */ /* 0x080fe200078008ff */
[----:B------:R3:W4:Y:S02]  /*0220*/  LDG.E.U16 R7, desc[UR16][R14.64] ;  /* 0x000000100e077981 */ /* 0x000724000c1e1500 */
[----:B------:R-:W-:Y:S01]  /*0230*/  IMAD R24, R11, 0x2, R10 ;  /* 0x000000020b187824 */ /* 0x000fe200078e020a */
[----:B------:R-:W-:Y:S01]  /*0240*/  LEA R20, P1, R10, R5, 0x1 ;  /* 0x000000050a147211 */ /* 0x000fe200078208ff */
[----:B------:R5:W4:Y:S01]  /*0250*/  LDG.E.U16 R8, desc[UR16][R16.64] ;  /* 0x0000001010087981 */ /* 0x000b22000c1e1500 */
[----:B------:R-:W-:-:S02]  /*0260*/  LEA.HI.X.SX32 R19, R22, R4, 0x1, P0 ;  /* 0x0000000416137211 */ /* 0x000fc400000f0eff */
[-C--:B------:R-:W-:Y:S01]  /*0270*/  LEA.HI.X.SX32 R21, R10, R4.reuse, 0x1, P1 ;  /* 0x000000040a157211 */ /* 0x080fe200008f0eff */
[C---:B------:R-:W-:Y:S01]  /*0280*/  IMAD R10, R11.reuse, 0x2, R24 ;  /* 0x000000020b0a7824 */ /* 0x040fe200078e0218 */
[CC--:B------:R-:W-:Y:S01]  /*0290*/  LEA R22, P0, R24.reuse, R5.reuse, 0x1 ;  /* 0x0000000518167211 */ /* 0x0c0fe200078008ff */
[----:B------:R1:W4:Y:S03]  /*02a0*/  LDG.E.U16 R9, desc[UR16][R18.64] ;  /* 0x0000001012097981 */ /* 0x000326000c1e1500 */
[-C--:B------:R-:W-:Y:S01]  /*02b0*/  LEA.HI.X.SX32 R23, R24, R4.reuse, 0x1, P0 ;  /* 0x0000000418177211 */ /* 0x080fe200000f0eff */
[C---:B------:R-:W-:Y:S01]  /*02c0*/  IMAD R24, R11.reuse, 0x2, R10 ;  /* 0x000000020b187824 */ /* 0x040fe200078e020a */
[CC--:B0-----:R-:W-:Y:S01]  /*02d0*/  LEA R12, P0, R10.reuse, R5.reuse, 0x1 ;  /* 0x000000050a0c7211 */ /* 0x0c1fe200078008ff */
[----:B------:R0:W4:Y:S03]  /*02e0*/  LDG.E.U16 R48, desc[UR16][R20.64] ;  /* 0x0000001014307981 */ /* 0x000126000c1e1500 */
[-C--:B------:R-:W-:Y:S01]  /*02f0*/  LEA.HI.X.SX32 R13, R10, R4.reuse, 0x1, P0 ;  /* 0x000000040a0d7211 */ /* 0x080fe200000f0eff */
[C---:B------:R-:W-:Y:S01]  /*0300*/  IMAD R10, R11.reuse, 0x2, R24 ;  /* 0x000000020b0a7824 */ /* 0x040fe200078e0218 */
[-C--:B---3--:R-:W-:Y:S01]  /*0310*/  LEA R14, P0, R24, R5.reuse, 0x1 ;  /* 0x00000005180e7211 */ /* 0x088fe200078008ff */
[----:B------:R-:W3:Y:S02]  /*0320*/  LDG.E.U16 R29, desc[UR16][R22.64] ;  /* 0x00000010161d7981 */ /* 0x000ee4000c1e1500 */
[----:B------:R-:W-:Y:S01]  /*0330*/  IMAD R26, R11, 0x2, R10 ;  /* 0x000000020b1a7824 */ /* 0x000fe200078e020a */
[----:B-----5:R-:W-:Y:S01]  /*0340*/  LEA R16, P1, R10, R5, 0x1 ;  /* 0x000000050a107211 */ /* 0x020fe200078208ff */
[----:B------:R5:W3:Y:S01]  /*0350*/  LDG.E.U16 R31, desc[UR16][R12.64] ;  /* 0x000000100c1f7981 */ /* 0x000ae2000c1e1500 */
[----:B------:R-:W-:-:S02]  /*0360*/  LEA.HI.X.SX32 R15, R24, R4, 0x1, P0 ;  /* 0x00000004180f7211 */ /* 0x000fc400000f0eff */
[-C--:B------:R-:W-:Y:S01]  /*0370*/  LEA.HI.X.SX32 R17, R10, R4.reuse, 0x1, P1 ;  /* 0x000000040a117211 */ /* 0x080fe200008f0eff */
[C---:B------:R-:W-:Y:S01]  /*0380*/  IMAD R10, R11.reuse, 0x2, R26 ;  /* 0x000000020b0a7824 */ /* 0x040fe200078e021a */
[CC--:B-1----:R-:W-:Y:S01]  /*0390*/  LEA R18, P0, R26.reuse, R5.reuse, 0x1 ;  /* 0x000000051a127211 */ /* 0x0c2fe200078008ff */
[----:B------:R1:W3:Y:S03]  /*03a0*/  LDG.E.U16 R33, desc[UR16][R14.64] ;  /* 0x000000100e217981 */ /* 0x0002e6000c1e1500 */
[-C--:B------:R-:W-:Y:S01]  /*03b0*/  LEA.HI.X.SX32 R19, R26, R4.reuse, 0x1, P0 ;  /* 0x000000041a137211 */ /* 0x080fe200000f0eff */
[C---:B------:R-:W-:Y:S01]  /*03c0*/  IMAD R24, R11.reuse, 0x2, R10 ;  /* 0x000000020b187824 */ /* 0x040fe200078e020a */
[CC--:B0-----:R-:W-:Y:S01]  /*03d0*/  LEA R20, P0, R10.reuse, R5.reuse, 0x1 ;  /* 0x000000050a147211 */ /* 0x0c1fe200078008ff */
[----:B------:R0:W3:Y:S03]  /*03e0*/  LDG.E.U16 R50, desc[UR16][R16.64] ;  /* 0x0000001010327981 */ /* 0x0000e6000c1e1500 */
[-C--:B------:R-:W-:Y:S01]  /*03f0*/  LEA.HI.X.SX32 R21, R10, R4.reuse, 0x1, P0 ;  /* 0x000000040a157211 */ /* 0x080fe200000f0eff */
[C---:B------:R-:W-:Y:S01]  /*0400*/  IMAD R10, R11.reuse, 0x2, R24 ;  /* 0x000000020b0a7824 */ /* 0x040fe200078e0218 */
[-C--:B-----5:R-:W-:Y:S01]  /*0410*/  LEA R12, P0, R24, R5.reuse, 0x1 ;  /* 0x00000005180c7211 */ /* 0x0a0fe200078008ff */
[----:B------:R5:W3:Y:S02]  /*0420*/  LDG.E.U16 R35, desc[UR16][R18.64] ;  /* 0x0000001012237981 */ /* 0x000ae4000c1e1500 */
[----:B------:R-:W-:Y:S01]  /*0430*/  IMAD R26, R11, 0x2, R10 ;  /* 0x000000020b1a7824 */ /* 0x000fe200078e020a */
[----:B------:R-:W-:Y:S01]  /*0440*/  LEA R22, P1, R10, R5, 0x1 ;  /* 0x000000050a167211 */ /* 0x000fe200078208ff */
        /* <DEDUP_REMOVED lines=9> */
[----:B------:R-:W3:Y:S03]  /*04e0*/  LDG.E.U16 R52, desc[UR16][R22.64] ;  /* 0x0000001016347981 */ /* 0x000ee6000c1e1500 */
[-C--:B------:R-:W-:Y:S01]  /*04f0*/  LEA.HI.X.SX32 R17, R10, R4.reuse, 0x1, P0 ;  /* 0x000000040a117211 */ /* 0x080fe200000f0eff */
[C---:B------:R-:W-:Y:S01]  /*0500*/  IMAD R10, R11.reuse, 0x2, R24 ;  /* 0x000000020b0a7824 */ /* 0x040fe200078e0218 */
[-C--:B-----5:R-:W-:Y:S01]  /*0510*/  LEA R18, P0, R24, R5.reuse, 0x1 ;  /* 0x0000000518127211 */ /* 0x0a0fe200078008ff */
[----:B------:R0:W5:Y:S02]  /*0520*/  LDG.E.U16 R41, desc[UR16][R14.64] ;  /* 0x000000100e297981 */ /* 0x000164000c1e1500 */
[----:B------:R-:W-:Y:S01]  /*0530*/  IMAD R26, R11, 0x2, R10 ;  /* 0x000000020b1a7824 */ /* 0x000fe200078e020a */
[----:B------:R-:W-:Y:S01]  /*0540*/  LEA R20, P1, R10, R5, 0x1 ;  /* 0x000000050a147211 */ /* 0x000fe200078208ff */
[----:B------:R0:W5:Y:S01]  /*0550*/  LDG.E.U16 R43, desc[UR16][R16.64] ;  /* 0x00000010102b7981 */ /* 0x000162000c1e1500 */
[----:B------:R-:W-:-:S02]  /*0560*/  LEA.HI.X.SX32 R19, R24, R4, 0x1, P0 ;  /* 0x0000000418137211 */ /* 0x000fc400000f0eff */
[-C--:B------:R-:W-:Y:S01]  /*0570*/  LEA.HI.X.SX32 R21, R10, R4.reuse, 0x1, P1 ;  /* 0x000000040a157211 */ /* 0x080fe200008f0eff */
[C---:B------:R-:W-:Y:S01]  /*0580*/  IMAD R10, R11.reuse, 0x2, R26 ;  /* 0x000000020b0a7824 */ /* 0x040fe200078e021a */
[CC--:B-1----:R-:W-:Y:S01]  /*0590*/  LEA R12, P0, R26.reuse, R5.reuse, 0x1 ;  /* 0x000000051a0c7211 */ /* 0x0c2fe200078008ff */
[----:B------:R1:W5:Y:S03]  /*05a0*/  LDG.E.U16 R45, desc[UR16][R18.64] ;  /* 0x00000010122d7981 */ /* 0x000366000c1e1500 */
[-C--:B------:R-:W-:Y:S01]  /*05b0*/  LEA.HI.X.SX32 R13, R26, R4.reuse, 0x1, P0 ;  /* 0x000000041a0d7211 */ /* 0x080fe200000f0eff */
[C---:B------:R-:W-:Y:S01]  /*05c0*/  IMAD R24, R11.reuse, 0x2, R10 ;  /* 0x000000020b187824 */ /* 0x040fe200078e020a */
[CC--:B0-----:R-:W-:Y:S01]  /*05d0*/  LEA R14, P0, R10.reuse, R5.reuse, 0x1 ;  /* 0x000000050a0e7211 */ /* 0x0c1fe200078008ff */
[----:B------:R-:W5:Y:S03]  /*05e0*/  LDG.E.U16 R54, desc[UR16][R20.64] ;  /* 0x0000001014367981 */ /* 0x000f66000c1e1500 */
[-C--:B------:R-:W-:Y:S01]  /*05f0*/  LEA.HI.X.SX32 R15, R10, R4.reuse, 0x1, P0 ;  /* 0x000000040a0f7211 */ /* 0x080fe200000f0eff */
[C---:B------:R-:W-:Y:S01]  /*0600*/  IMAD R10, R11.reuse, 0x2, R24 ;  /* 0x000000020b0a7824 */ /* 0x040fe200078e0218 */
[-C--:B------:R-:W-:Y:S01]  /*0610*/  LEA R16, P0, R24, R5.reuse, 0x1 ;  /* 0x0000000518107211 */ /* 0x080fe200078008ff */
[----:B------:R0:W5:Y:S02]  /*0620*/  LDG.E.U16 R47, desc[UR16][R12.64] ;  /* 0x000000100c2f7981 */ /* 0x000164000c1e1500 */
[C---:B------:R-:W-:Y:S01]  /*0630*/  IMAD R26, R11.reuse, 0x2, R10 ;  /* 0x000000020b1a7824 */ /* 0x040fe200078e020a */
[-C--:B------:R-:W-:Y:S01]  /*0640*/  LEA R22, P1, R10, R5.reuse, 0x1 ;  /* 0x000000050a167211 */ /* 0x080fe200078208ff */
[----:B------:R0:W5:Y:S01]  /*0650*/  LDG.E.U16 R49, desc[UR16][R14.64] ;  /* 0x000000100e317981 */ /* 0x000162000c1e1500 */
[----:B------:R-:W-:Y:S01]  /*0660*/  LEA.HI.X.SX32 R17, R24, R4, 0x1, P0 ;  /* 0x0000000418117211 */ /* 0x000fe200000f0eff */
[----:B------:R-:W-:Y:S01]  /*0670*/  IMAD R24, R11, 0x2, R26 ;  /* 0x000000020b187824 */ /* 0x000fe200078e021a */
[----:B-1----:R-:W-:-:S02]  /*0680*/  LEA R18, P0, R26, R5, 0x1 ;  /* 0x000000051a127211 */ /* 0x002fc400078008ff */
[-C--:B------:R-:W-:Y:S01]  /*0690*/  LEA.HI.X.SX32 R23, R10, R4.reuse, 0x1, P1 ;  /* 0x000000040a177211 */ /* 0x080fe200008f0eff */
[C---:B------:R-:W-:Y:S01]  /*06a0*/  IMAD R10, R11.reuse, 0x2, R24 ;  /* 0x000000020b0a7824 */ /* 0x040fe200078e0218 */
[-C--:B------:R-:W-:Y:S01]  /*06b0*/  LEA.HI.X.SX32 R19, R26, R4.reuse, 0x1, P0 ;  /* 0x000000041a137211 */ /* 0x080fe200000f0eff */
[----:B------:R1:W5:Y:S01]  /*06c0*/  LDG.E.U16 R51, desc[UR16][R16.64] ;  /* 0x0000001010337981 */ /* 0x000362000c1e1500 */
[CC--:B0-----:R-:W-:Y:S01]  /*06d0*/  LEA R12, P0, R24.reuse, R5.reuse, 0x1 ;  /* 0x00000005180c7211 */ /* 0x0c1fe200078008ff */
[C---:B------:R-:W-:Y:S02]  /*06e0*/  IMAD R26, R11.reuse, 0x2, R10 ;  /* 0x000000020b1a7824 */ /* 0x040fe400078e020a */
[----:B------:R0:W5:Y:S01]  /*06f0*/  LDG.E.U16 R53, desc[UR16][R18.64] ;  /* 0x0000001012357981 */ /* 0x000162000c1e1500 */
[-C--:B------:R-:W-:Y:S01]  /*0700*/  LEA.HI.X.SX32 R13, R24, R4.reuse, 0x1, P0 ;  /* 0x00000004180d7211 */ /* 0x080fe200000f0eff */
[C---:B------:R-:W-:Y:S01]  /*0710*/  IMAD R24, R11.reuse, 0x2, R26 ;  /* 0x000000020b187824 */ /* 0x040fe200078e021a */
[-C--:B------:R-:W-:Y:S01]  /*0720*/  LEA R14, P0, R10, R5.reuse, 0x1 ;  /* 0x000000050a0e7211 */ /* 0x080fe200078008ff */
[----:B------:R-:W5:Y:S02]  /*0730*/  LDG.E.U16 R56, desc[UR16][R22.64] ;  /* 0x0000001016387981 */ /* 0x000f64000c1e1500 */
[C---:B------:R-:W-:Y:S01]  /*0740*/  IMAD R28, R11.reuse, 0x2, R24 ;  /* 0x000000020b1c7824 */ /* 0x040fe200078e0218 */
[----:B------:R-:W-:Y:S01]  /*0750*/  LEA R20, P1, R26, R5, 0x1 ;  /* 0x000000051a147211 */ /* 0x000fe200078208ff */
[----:B------:R0:W5:Y:S01]  /*0760*/  LDG.E.U16 R55, desc[UR16][R12.64] ;  /* 0x000000100c377981 */ /* 0x000162000c1e1500 */
[-C--:B------:R-:W-:Y:S01]  /*0770*/  LEA.HI.X.SX32 R15, R10, R4.reuse, 0x1, P0 ;  /* 0x000000040a0f7211 */ /* 0x080fe200000f0eff */
[----:B------:R-:W-:Y:S01]  /*0780*/  IMAD R10, R11, 0x2, R28 ;  /* 0x000000020b0a7824 */ /* 0x000fe200078e021c */
[----:B------:R-:W-:-:S02]  /*0790*/  LEA.HI.X.SX32 R21, R26, R4, 0x1, P1 ;  /* 0x000000041a157211 */ /* 0x000fc400008f0eff */
[CC--:B-1----:R-:W-:Y:S01]  /*07a0*/  LEA R16, P0, R24.reuse, R5.reuse, 0x1 ;  /* 0x0000000518107211 */ /* 0x0c2fe200078008ff */
[C---:B------:R-:W-:Y:S01]  /*07b0*/  IMAD R26, R11.reuse, 0x2, R10 ;  /* 0x000000020b1a7824 */ /* 0x040fe200078e020a */
[----:B------:R1:W5:Y:S02]  /*07c0*/  LDG.E.U16 R57, desc[UR16][R14.64] ;  /* 0x000000100e397981 */ /* 0x000364000c1e1500 */
[-C--:B------:R-:W-:Y:S01]  /*07d0*/  LEA.HI.X.SX32 R17, R24, R4.reuse, 0x1, P0 ;  /* 0x0000000418117211 */ /* 0x080fe200000f0eff */
[C---:B------:R-:W-:Y:S01]  /*07e0*/  IMAD R24, R11.reuse, 0x2, R26 ;  /* 0x000000020b187824 */ /* 0x040fe200078e021a */
[CC--:B0-----:R-:W-:Y:S01]  /*07f0*/  LEA R18, P0, R28.reuse, R5.reuse, 0x1 ;  /* 0x000000051c127211 */ /* 0x0c1fe200078008ff */
[----:B------:R-:W5:Y:S02]  /*0800*/  LDG.E.U16 R58, desc[UR16][R20.64] ;  /* 0x00000010143a7981 */ /* 0x000f64000c1e1500 */
[C---:B------:R-:W-:Y:S01]  /*0810*/  IMAD R30, R11.reuse, 0x2, R24 ;  /* 0x000000020b1e7824 */ /* 0x040fe200078e0218 */
[----:B------:R-:W-:Y:S01]  /*0820*/  LEA.HI.X.SX32 R19, R28, R4, 0x1, P0 ;  /* 0x000000041c137211 */ /* 0x000fe200000f0eff */
[----:B------:R0:W5:Y:S02]  /*0830*/  LDG.E.U16 R59, desc[UR16][R16.64] ;  /* 0x00000010103b7981 */ /* 0x000164000c1e1500 */
[C---:B------:R-:W-:Y:S01]  /*0840*/  IMAD R28, R11.reuse, 0x2, R30 ;  /* 0x000000020b1c7824 */ /* 0x040fe200078e021e */
[-C--:B------:R-:W-:Y:S01]  /*0850*/  LEA R12, P0, R10, R5.reuse, 0x1 ;  /* 0x000000050a0c7211 */ /* 0x080fe200078008ff */
[----:B------:R0:W5:Y:S02]  /*0860*/  LDG.E.U16 R60, desc[UR16][R18.64] ;  /* 0x00000010123c7981 */ /* 0x000164000c1e1500 */
[----:B------:R-:W-:Y:S01]  /*0870*/  IMAD R32, R11, 0x2, R28 ;  /* 0x000000020b207824 */ /* 0x000fe200078e021c */
[----:B------:R-:W-:-:S02]  /*0880*/  LEA R22, P1, R26, R5, 0x1 ;  /* 0x000000051a167211 */ /* 0x000fc400078208ff */
[-C--:B------:R-:W-:Y:S01]  /*0890*/  LEA.HI.X.SX32 R13, R10, R4.reuse, 0x1, P0 ;  /* 0x000000040a0d7211 */ /* 0x080fe200000f0eff */
[C---:B------:R-:W-:Y:S01]  /*08a0*/  IMAD R10, R11.reuse, 0x2, R32 ;  /* 0x000000020b0a7824 */ /* 0x040fe200078e0220 */
[-C--:B-1----:R-:W-:Y:S02]  /*08b0*/  LEA R14, P0, R24, R5.reuse, 0x1 ;  /* 0x00000005180e7211 */ /* 0x082fe400078008ff */
        /* <DEDUP_REMOVED lines=10> */
[----:B------:R0:W5:Y:S02]  /*0960*/  LDG.E.U16 R62, desc[UR16][R22.64] ;  /* 0x00000010163e7981 */ /* 0x000164000c1e1500 */
[C---:B------:R-:W-:Y:S01]  /*0970*/  IMAD R34, R11.reuse, 0x2, R30 ;  /* 0x000000020b227824 */ /* 0x040fe200078e021e */
[-C--:B-1----:R-:W-:Y:S01]  /*0980*/  LEA R12, P1, R32, R5.reuse, 0x1 ;  /* 0x00000005200c7211 */ /* 0x082fe200078208ff */
[----:B------:R1:W5:Y:S01]  /*0990*/  LDG.E.U16 R64, desc[UR16][R16.64] ;  /* 0x0000001010407981 */ /* 0x000362000c1e1500 */
[----:B------:R-:W-:Y:S01]  /*09a0*/  LEA.HI.X.SX32 R19, R28, R4, 0x1, P0 ;  /* 0x000000041c137211 */ /* 0x000fe200000f0eff */
[----:B------:R-:W-:Y:S01]  /*09b0*/  IMAD R28, R11, 0x2, R34 ;  /* 0x000000020b1c7824 */ /* 0x000fe200078e0222 */
[----:B------:R-:W-:-:S02]  /*09c0*/  LEA R20, P0, R10, R5, 0x1 ;  /* 0x000000050a147211 */ /* 0x000fc400078008ff */
[-C--:B------:R-:W-:Y:S01]  /*09d0*/  LEA.HI.X.SX32 R13, R32, R4.reuse, 0x1, P1 ;  /* 0x00000004200d7211 */ /* 0x080fe200008f0eff */
[C---:B------:R-:W-:Y:S01]  /*09e0*/  IMAD R32, R11.reuse, 0x2, R28 ;  /* 0x000000020b207824 */ /* 0x040fe200078e021c */
[-C--:B------:R-:W-:Y:S01]  /*09f0*/  LEA.HI.X.SX32 R21, R10, R4.reuse, 0x1, P0 ;  /* 0x000000040a157211 */ /* 0x080fe200000f0eff */
[----:B------:R-:W5:Y:S01]  /*0a00*/  LDG.E.U16 R65, desc[UR16][R18.64] ;  /* 0x0000001012417981 */ /* 0x000f62000c1e1500 */
[-C--:B0-----:R-:W-:Y:S01]  /*0a10*/  LEA R14, P0, R26, R5.reuse, 0x1 ;  /* 0x000000051a0e7211 */ /* 0x081fe200078008ff */
[C---:B------:R-:W-:Y:S01]  /*0a20*/  IMAD R10, R11.reuse, 0x2, R32 ;  /* 0x000000020b0a7824 */ /* 0x040fe200078e0220 */
[-C--:B------:R-:W-:Y:S01]  /*0a30*/  LEA R22, P1, R30, R5.reuse, 0x1 ;  /* 0x000000051e167211 */ /* 0x080fe200078208ff */
[----:B------:R0:W5:Y:S01]  /*0a40*/  LDG.E.U16 R66, desc[UR16][R12.64] ;  /* 0x000000100c427981 */ /* 0x000162000c1e1500 */
[-C--:B------:R-:W-:Y:S01]  /*0a50*/  LEA.HI.X.SX32 R15, R26, R4.reuse, 0x1, P0 ;  /* 0x000000041a0f7211 */ /* 0x080fe200000f0eff */
[C---:B------:R-:W-:Y:S01]  /*0a60*/  IMAD R26, R11.reuse, 0x2, R10 ;  /* 0x000000020b1a7824 */ /* 0x040fe200078e020a */
[CC--:B-1----:R-:W-:Y:S01]  /*0a70*/  LEA R16, P0, R24.reuse, R5.reuse, 0x1 ;  /* 0x0000000518107211 */ /* 0x0c2fe200078008ff */
[----:B------:R1:W5:Y:S02]  /*0a80*/  LDG.E.U16 R67, desc[UR16][R20.64] ;  /* 0x0000001014437981 */ /* 0x000364000c1e1500 */
[C---:B------:R-:W-:Y:S01]  /*0a90*/  IMAD R36, R11.reuse, 0x2, R26 ;  /* 0x000000020b247824 */ /* 0x040fe200078e021a */
[-C--:B------:R-:W-:Y:S01]  /*0aa0*/  LEA.HI.X.SX32 R17, R24, R4.reuse, 0x1, P0 ;  /* 0x0000000418117211 */ /* 0x080fe200000f0eff */
[----:B------:R1:W5:Y:S02]  /*0ab0*/  LDG.E.U16 R68, desc[UR16][R14.64] ;  /* 0x000000100e447981 */ /* 0x000364000c1e1500 */
[C---:B------:R-:W-:Y:S01]  /*0ac0*/  IMAD R24, R11.reuse, 0x2, R36 ;  /* 0x000000020b187824 */ /* 0x040fe200078e0224 */
[-C--:B------:R-:W-:Y:S01]  /*0ad0*/  LEA.HI.X.SX32 R23, R30, R4.reuse, 0x1, P1 ;  /* 0x000000041e177211 */ /* 0x080fe200008f0eff */
[----:B------:R1:W5:Y:S01]  /*0ae0*/  LDG.E.U16 R69, desc[UR16][R16.64] ;  /* 0x0000001010457981 */ /* 0x000362000c1e1500 */
[-C--:B0-----:R-:W-:Y:S01]  /*0af0*/  LEA R12, P0, R34, R5.reuse, 0x1 ;  /* 0x00000005220c7211 */ /* 0x081fe200078008ff */
[C---:B------:R-:W-:Y:S01]  /*0b00*/  IMAD R30, R11.reuse, 0x2, R24 ;  /* 0x000000020b1e7824 */ /* 0x040fe200078e0218 */
[-C--:B-1----:R-:W-:Y:S01]  /*0b10*/  LEA R20, P1, R10, R5.reuse, 0x1 ;  /* 0x000000050a147211 */ /* 0x082fe200078208ff */
[----:B------:R-:W5:Y:S01]  /*0b20*/  LDG.E.U16 R70, desc[UR16][R22.64] ;  /* 0x0000001016467981 */ /* 0x000f62000c1e1500 */
[----:B------:R-:W-:Y:S01]  /*0b30*/  LEA.HI.X.SX32 R13, R34, R4, 0x1, P0 ;  /* 0x00000004220d7211 */ /* 0x000fe200000f0eff */
[----:B------:R-:W-:Y:S01]  /*0b40*/  IMAD R34, R11, 0x2, R30 ;  /* 0x000000020b227824 */ /* 0x000fe200078e021e */
[----:B------:R-:W-:-:S03]  /*0b50*/  LEA R18, P0, R28, R5, 0x1 ;  /* 0x000000051c127211 */ /* 0x000fc600078008ff */
[C---:B------:R-:W-:Y:S01]  /*0b60*/  IMAD R38, R11.reuse, 0x2, R34 ;  /* 0x000000020b267824 */ /* 0x040fe200078e0222 */
[-C--:B------:R-:W-:Y:S01]  /*0b70*/  LEA.HI.X.SX32 R19, R28, R4.reuse, 0x1, P0 ;  /* 0x000000041c137211 */ /* 0x080fe200000f0eff */
[----:B------:R0:W5:Y:S02]  /*0b80*/  LDG.E.U16 R71, desc[UR16][R12.64] ;  /* 0x000000100c477981 */ /* 0x000164000c1e1500 */
[C---:B------:R-:W-:Y:S01]  /*0b90*/  IMAD R28, R11.reuse, 0x2, R38 ;  /* 0x000000020b1c7824 */ /* 0x040fe200078e0226 */
[----:B------:R-:W-:Y:S01]  /*0ba0*/  LEA R14, P0, R32, R5, 0x1 ;  /* 0x00000005200e7211 */ /* 0x000fe200078008ff */
[----:B------:R1:W5:Y:S02]  /*0bb0*/  LDG.E.U16 R72, desc[UR16][R18.64] ;  /* 0x0000001012487981 */ /* 0x000364000c1e1500 */
[----:B------:R-:W-:Y:S01]  /*0bc0*/  IMAD R40, R11, 0x2, R28 ;  /* 0x000000020b287824 */ /* 0x000fe200078e021c */
[----:B------:R-:W-:-:S03]  /*0bd0*/  LEA.HI.X.SX32 R21, R10, R4, 0x1, P1 ;  /* 0x000000040a157211 */ /* 0x000fc600008f0eff */
[C---:B------:R-:W-:Y:S01]  /*0be0*/  IMAD R10, R11.reuse, 0x2, R40 ;  /* 0x000000020b0a7824 */ /* 0x040fe200078e0228 */
[-C--:B------:R-:W-:Y:S01]  /*0bf0*/  LEA.HI.X.SX32 R15, R32, R4.reuse, 0x1, P0 ;  /* 0x00000004200f7211 */ /* 0x080fe200000f0eff */
[----:B------:R-:W5:Y:S02]  /*0c00*/  LDG.E.U16 R74, desc[UR16][R20.64] ;  /* 0x00000010144a7981 */ /* 0x000f64000c1e1500 */
[C---:B------:R-:W-:Y:S01]  /*0c10*/  IMAD R32, R11.reuse, 0x2, R10 ;  /* 0x000000020b207824 */ /* 0x040fe200078e020a */
[CC--:B------:R-:W-:Y:S01]  /*0c20*/  LEA R16, P0, R26.reuse, R5.reuse, 0x1 ;  /* 0x000000051a107211 */ /* 0x0c0fe200078008ff */
[----:B------:R1:W5:Y:S02]  /*0c30*/  LDG.E.U16 R73, desc[UR16][R14.64] ;  /* 0x000000100e497981 */ /* 0x000364000c1e1500 */
[C---:B------:R-:W-:Y:S01]  /*0c40*/  IMAD R42, R11.reuse, 0x2, R32 ;  /* 0x000000020b2a7824 */ /* 0x040fe200078e0220 */
[----:B------:R-:W-:Y:S02]  /*0c50*/  LEA.HI.X.SX32 R17, R26, R4, 0x1, P0 ;  /* 0x000000041a117211 */ /* 0x000fe400000f0eff */
[----:B0-----:R-:W-:Y:S01]  /*0c60*/  LEA R12, P0, R36, R5, 0x1 ;  /* 0x00000005240c7211 */ /* 0x001fe200078008ff */
[----:B------:R-:W-:-:S02]  /*0c70*/  IMAD R26, R11, 0x2, R42 ;  /* 0x000000020b1a7824 */ /* 0x000fc400078e022a */
[----:B------:R0:W5:Y:S01]  /*0c80*/  LDG.E.U16 R75, desc[UR16][R16.64] ;  /* 0x00000010104b7981 */ /* 0x000162000c1e1500 */
[-C--:B------:R-:W-:Y:S01]  /*0c90*/  LEA.HI.X.SX32 R13, R36, R4.reuse, 0x1, P0 ;  /* 0x00000004240d7211 */ /* 0x080fe200000f0eff */
[C---:B------:R-:W-:Y:S01]  /*0ca0*/  IMAD R36, R11.reuse, 0x2, R26 ;  /* 0x000000020b247824 */ /* 0x040fe200078e021a */
[-C--:B-1----:R-:W-:Y:S02]  /*0cb0*/  LEA R18, P0, R24, R5.reuse, 0x1 ;  /* 0x0000000518127211 */ /* 0x082fe400078008ff */
[-C--:B------:R-:W-:Y:S01]  /*0cc0*/  LEA R14, P1, R30, R5.reuse, 0x1 ;  /* 0x000000051e0e7211 */ /* 0x080fe200078208ff */
[C---:B------:R-:W-:Y:S01]  /*0cd0*/  IMAD R44, R11.reuse, 0x2, R36 ;  /* 0x000000020b2c7824 */ /* 0x040fe200078e0224 */
[-C--:B------:R-:W-:Y:S01]  /*0ce0*/  LEA.HI.X.SX32 R19, R24, R4.reuse, 0x1, P0 ;  /* 0x0000000418137211 */ /* 0x080fe200000f0eff */
[----:B------:R1:W5:Y:S01]  /*0cf0*/  LDG.E.U16 R76, desc[UR16][R12.64] ;  /* 0x000000100c4c7981 */ /* 0x000362000c1e1500 */
[-C--:B------:R-:W-:Y:S02]  /*0d00*/  LEA R20, P0, R34, R5.reuse, 0x1 ;  /* 0x0000000522147211 */ /* 0x080fe400078008ff */
[-C--:B------:R-:W-:Y:S01]  /*0d10*/  LEA.HI.X.SX32 R15, R30, R4.reuse, 0x1, P1 ;  /* 0x000000041e0f7211 */ /* 0x080fe200008f0eff */
[C---:B------:R-:W-:Y:S01]  /*0d20*/  IMAD R30, R11.reuse, 0x2, R44 ;  /* 0x000000020b1e7824 */ /* 0x040fe200078e022c */
[-C--:B------:R-:W-:Y:S01]  /*0d30*/  LEA.HI.X.SX32 R21, R34, R4.reuse, 0x1, P0 ;  /* 0x0000000422157211 */ /* 0x080fe200000f0eff */
[----:B------:R-:W5:Y:S01]  /*0d40*/  LDG.E.U16 R77, desc[UR16][R18.64] ;  /* 0x00000010124d7981 */ /* 0x000f62000c1e1500 */
[-C--:B0-----:R-:W-:Y:S01]  /*0d50*/  LEA R16, P0, R38, R5.reuse, 0x1 ;  /* 0x0000000526107211 */ /* 0x081fe200078008ff */
[C---:B------:R-:W-:Y:S01]  /*0d60*/  IMAD R34, R11.reuse, 0x2, R30 ;  /* 0x000000020b227824 */ /* 0x040fe200078e021e */
[-C--:B------:R-:W-:Y:S01]  /*0d70*/  LEA R22, P1, R26, R5.reuse, 0x1 ;  /* 0x000000051a167211 */ /* 0x080fe200078208ff */
[----:B------:R-:W5:Y:S01]  /*0d80*/  LDG.E.U16 R78, desc[UR16][R14.64] ;  /* 0x000000100e4e7981 */ /* 0x000f62000c1e1500 */
[-C--:B------:R-:W-:Y:S01]  /*0d90*/  LEA.HI.X.SX32 R17, R38, R4.reuse, 0x1, P0 ;  /* 0x0000000426117211 */ /* 0x080fe200000f0eff */
[C---:B------:R-:W-:Y:S01]  /*0da0*/  IMAD R38, R11.reuse, 0x2, R34 ;  /* 0x000000020b267824 */ /* 0x040fe200078e0222 */
[CC--:B-1----:R-:W-:Y:S01]  /*0db0*/  LEA R12, P0, R40.reuse, R5.reuse, 0x1 ;  /* 0x00000005280c7211 */ /* 0x0c2fe200078008ff */
[----:B------:R0:W5:Y:S02]  /*0dc0*/  LDG.E.U16 R79, desc[UR16][R20.64] ;  /* 0x00000010144f7981 */ /* 0x000164000c1e1500 */
[C---:B------:R-:W-:Y:S01]  /*0dd0*/  IMAD R46, R11.reuse, 0x2, R38 ;  /* 0x000000020b2e7824 */ /* 0x040fe200078e0226 */
[-C--:B------:R-:W-:Y:S01]  /*0de0*/  LEA.HI.X.SX32 R13, R40, R4.reuse, 0x1, P0 ;  /* 0x00000004280d7211 */ /* 0x080fe200000f0eff */
[----:B------:R-:W5:Y:S02]  /*0df0*/  LDG.E.U16 R80, desc[UR16][R16.64] ;  /* 0x0000001010507981 */ /* 0x000f64000c1e1500 */
[C---:B------:R-:W-:Y:S01]  /*0e00*/  IMAD R40, R11.reuse, 0x2, R46 ;  /* 0x000000020b287824 */ /* 0x040fe200078e022e */
[----:B------:R-:W-:Y:S01]  /*0e10*/  LEA.HI.X.SX32 R23, R26, R4, 0x1, P1 ;  /* 0x000000041a177211 */ /* 0x000fe200008f0eff */
[----:B------:R1:W5:Y:S01]  /*0e20*/  LDG.E.U16 R82, desc[UR16][R12.64] ;  /* 0x000000100c527981 */ /* 0x000362000c1e1500 */
[----:B------:R-:W-:Y:S01]  /*0e30*/  LEA R24, P0, R34, R5, 0x1 ;  /* 0x0000000522187211 */ /* 0x000fe200078008ff */
[----:B------:R-:W-:-:S02]  /*0e40*/  IMAD R26, R11, 0x2, R40 ;  /* 0x000000020b1a7824 */ /* 0x000fc400078e0228 */
[----:B------:R-:W5:Y:S01]  /*0e50*/  LDG.E.U16 R84, desc[UR16][R22.64] ;  /* 0x0000001016547981 */ /* 0x000f62000c1e1500 */
[-C--:B------:R-:W-:Y:S02]  /*0e60*/  LEA.HI.X.SX32 R25, R34, R4.reuse, 0x1, P0 ;  /* 0x0000000422197211 */ /* 0x080fe400000f0eff */
[-C--:B0-----:R-:W-:Y:S02]  /*0e70*/  LEA R20, P1, R26, R5.reuse, 0x1 ;  /* 0x000000051a147211 */ /* 0x081fe400078208ff */
[-C--:B------:R-:W-:Y:S01]  /*0e80*/  LEA R14, P0, R10, R5.reuse, 0x1 ;  /* 0x000000050a0e7211 */ /* 0x080fe200078008ff */
[----:B------:R-:W5:Y:S01]  /*0e90*/  LDG.E.U16 R86, desc[UR16][R24.64] ;  /* 0x0000001018567981 */ /* 0x000f62000c1e1500 */
[-C--:B------:R-:W-:Y:S02]  /*0ea0*/  LEA.HI.X.SX32 R21, R26, R4.reuse, 0x1, P1 ;  /* 0x000000041a157211 */ /* 0x080fe400008f0eff */
[----:B------:R-:W-:Y:S01]  /*0eb0*/  LEA.HI.X.SX32 R15, R10, R4, 0x1, P0 ;  /* 0x000000040a0f7211 */ /* 0x000fe200000f0eff */
[----:B------:R-:W-:Y:S01]  /*0ec0*/  IMAD R10, R11, 0x2, R26 ;  /* 0x000000020b0a7824 */ /* 0x000fe200078e021a */
[-C--:B------:R-:W-:Y:S01]  /*0ed0*/  LEA R18, P1, R36, R5.reuse, 0x1 ;  /* 0x0000000524127211 */ /* 0x080fe200078208ff */
[----:B------:R0:W5:Y:S01]  /*0ee0*/  LDG.E.U16 R88, desc[UR16][R20.64] ;  /* 0x0000001014587981 */ /* 0x000162000c1e1500 */
[----:B-1----:R-:W-:-:S02]  /*0ef0*/  LEA R12, P0, R38, R5, 0x1 ;  /* 0x00000005260c7211 */ /* 0x002fc400078008ff */
[-C--:B------:R-:W-:Y:S01]  /*0f00*/  LEA.HI.X.SX32 R19, R36, R4.reuse, 0x1, P1 ;  /* 0x0000000424137211 */ /* 0x080fe200008f0eff */
[----:B------:R-:W5:Y:S01]  /*0f10*/  LDG.E.U16 R34, desc[UR16][R14.64] ;  /* 0x000000100e227981 */ /* 0x000f62000c1e1500 */
[-C--:B------:R-:W-:Y:S02]  /*0f20*/  LEA.HI.X.SX32 R13, R38, R4.reuse, 0x1, P0 ;  /* 0x00000004260d7211 */ /* 0x080fe400000f0eff */
[-C--:B------:R-:W-:Y:S01]  /*0f30*/  LEA R26, P1, R10, R5.reuse, 0x1 ;  /* 0x000000050a1a7211 */ /* 0x080fe200078208ff */
[----:B------:R1:W5:Y:S01]  /*0f40*/  LDG.E.U16 R36, desc[UR16][R18.64] ;  /* 0x0000001012247981 */ /* 0x000362000c1e1500 */
[-C--:B------:R-:W-:Y:S02]  /*0f50*/  LEA R16, P0, R32, R5.reuse, 0x1 ;  /* 0x0000000520107211 */ /* 0x080fe400078008ff */
[-C--:B------:R-:W-:Y:S01]  /*0f60*/  LEA.HI.X.SX32 R27, R10, R4.reuse, 0x1, P1 ;  /* 0x000000040a1b7211 */ /* 0x080fe200008f0eff */
[----:B------:R-:W-:Y:S01]  /*0f70*/  IMAD R10, R11, 0x2, R10 ;  /* 0x000000020b0a7824 */ /* 0x000fe200078e020a */
[----:B------:R-:W-:Y:S01]  /*0f80*/  LEA.HI.X.SX32 R17, R32, R4, 0x1, P0 ;  /* 0x0000000420117211 */ /* 0x000fe200000f0eff */
[----:B------:R1:W5:Y:S01]  /*0f90*/  LDG.E.U16 R38, desc[UR16][R12.64] ;  /* 0x000000100c267981 */ /* 0x000362000c1e1500 */
[----:B0-----:R-:W-:-:S02]  /*0fa0*/  LEA R20, P1, R44, R5, 0x1 ;  /* 0x000000052c147211 */ /* 0x001fc400078208ff */
[-C--:B------:R-:W-:Y:S01]  /*0fb0*/  LEA R22, P0, R46, R5.reuse, 0x1 ;  /* 0x000000052e167211 */ /* 0x080fe200078008ff */
[----:B------:R-:W-:Y:S01]  /*0fc0*/  IMAD R24, R11, 0x2, R10 ;  /* 0x000000020b187824 */ /* 0x000fe200078e020a */
[-C--:B------:R-:W-:Y:S01]  /*0fd0*/  LEA.HI.X.SX32 R21, R44, R4.reuse, 0x1, P1 ;  /* 0x000000042c157211 */ /* 0x080fe200008f0eff */
[----:B------:R0:W5:Y:S01]  /*0fe0*/  LDG.E.U16 R25, desc[UR16][R16.64] ;  /* 0x0000001010197981 */ /* 0x000162000c1e1500 */
[-C--:B------:R-:W-:Y:S02]  /*0ff0*/  LEA.HI.X.SX32 R23, R46, R4.reuse, 0x1, P0 ;  /* 0x000000042e177211 */ /* 0x080fe400000f0eff */
[-C--:B-1----:R-:W-:Y:S01]  /*1000*/  LEA R18, P1, R10, R5.reuse, 0x1 ;  /* 0x000000050a127211 */ /* 0x082fe200078208ff */
[----:B------:R1:W5:Y:S01]  /*1010*/  LDG.E.U16 R32, desc[UR16][R20.64] ;  /* 0x0000001014207981 */ /* 0x000362000c1e1500 */
[----:B------:R-:W-:Y:S02]  /*1020*/  LEA R12, P0, R28, R5, 0x1 ;  /* 0x000000051c0c7211 */ /* 0x000fe400078008ff */
[-C--:B------:R-:W-:Y:S01]  /*1030*/  LEA.HI.X.SX32 R19, R10, R4.reuse, 0x1, P1 ;  /* 0x000000040a137211 */ /* 0x080fe200008f0eff */
[----:B------:R-:W5:Y:S01]  /*1040*/  LDG.E.U16 R26, desc[UR16][R26.64] ;  /* 0x000000101a1a7981 */ /* 0x000f62000c1e1500 */
[----:B------:R-:W-:-:S02]  /*1050*/  LEA.HI.X.SX32 R13, R28, R4, 0x1, P0 ;  /* 0x000000041c0d7211 */ /* 0x000fc400000f0eff */
[-C--:B------:R-:W-:Y:S01]  /*1060*/  LEA R10, P0, R42, R5.reuse, 0x1 ;  /* 0x000000052a0a7211 */ /* 0x080fe200078008ff */
[----:B------:R-:W5:Y:S01]  /*1070*/  LDG.E.U16 R22, desc[UR16][R22.64] ;  /* 0x0000001016167981 */ /* 0x000f62000c1e1500 */
[-C--:B------:R-:W-:Y:S02]  /*1080*/  LEA R14, P1, R30, R5.reuse, 0x1 ;  /* 0x000000051e0e7211 */ /* 0x080fe400078208ff */
[-C--:B------:R-:W-:Y:S01]  /*1090*/  LEA.HI.X.SX32 R11, R42, R4.reuse, 0x1, P0 ;  /* 0x000000042a0b7211 */ /* 0x080fe200000f0eff */
[----:B------:R-:W5:Y:S01]  /*10a0*/  LDG.E.U16 R18, desc[UR16][R18.64] ;  /* 0x0000001012127981 */ /* 0x000f62000c1e1500 */
[----:B------:R-:W-:Y:S02]  /*10b0*/  LEA.HI.X.SX32 R15, R30, R4, 0x1, P1 ;  /* 0x000000041e0f7211 */ /* 0x000fe400008f0eff */
[-C--:B0-----:R-:W-:Y:S01]  /*10c0*/  LEA R16, P0, R40, R5.reuse, 0x1 ;  /* 0x0000000528107211 */ /* 0x081fe200078008ff */
[----:B------:R-:W5:Y:S01]  /*10d0*/  LDG.E.U16 R12, desc[UR16][R12.64] ;  /* 0x000000100c0c7981 */ /* 0x000f62000c1e1500 */
[----:B-1----:R-:W-:-:S02]  /*10e0*/  LEA R20, P1, R24, R5, 0x1 ;  /* 0x0000000518147211 */ /* 0x002fc400078208ff */
[-C--:B------:R-:W-:Y:S01]  /*10f0*/  LEA.HI.X.SX32 R17, R40, R4.reuse, 0x1, P0 ;  /* 0x0000000428117211 */ /* 0x080fe200000f0eff */
[----:B------:R-:W5:Y:S01]  /*1100*/  LDG.E.U16 R10, desc[UR16][R10.64] ;  /* 0x000000100a0a7981 */ /* 0x000f62000c1e1500 */
[----:B------:R-:W-:-:S03]  /*1110*/  LEA.HI.X.SX32 R21, R24, R4, 0x1, P1 ;  /* 0x0000000418157211 */ /* 0x000fc600008f0eff */
[----:B------:R-:W5:Y:S04]  /*1120*/  LDG.E.U16 R14, desc[UR16][R14.64] ;  /* 0x000000100e0e7981 */ /* 0x000f68000c1e1500 */
[----:B------:R-:W5:Y:S04]  /*1130*/  LDG.E.U16 R16, desc[UR16][R16.64] ;  /* 0x0000001010107981 */ /* 0x000f68000c1e1500 */
[----:B------:R-:W5:Y:S01]  /*1140*/  LDG.E.U16 R20, desc[UR16][R20.64] ;  /* 0x0000001014147981 */ /* 0x000f62000c1e1500 */
[----:B------:R-:W0:Y:S01]  /*1150*/  S2UR UR4, SR_CgaCtaId ;  /* 0x00000000000479c3 */ /* 0x000e220000008800 */
[----:B------:R-:W-:Y:S01]  /*1160*/  SHF.R.S32.HI R147, RZ, 0x6, R2 ;  /* 0x00000006ff937819 */ /* 0x000fe20000011402 */
[----:B------:R-:W-:Y:S01]  /*1170*/  UMOV UR7, 0x400 ;  /* 0x0000040000077882 */ /* 0x000fe20000000000 */
[----:B------:R-:W-:-:S02]  /*1180*/  IMAD.SHL.U32 R158, R3, 0x2, RZ ;  /* 0x00000002039e7824 */ /* 0x000fc400078e00ff */
[----:B------:R-:W-:Y:S02]  /*1190*/  SGXT R147, R147, 0x1 ;  /* 0x000000019393781a */ /* 0x000fe40000000200 */
[----:B------:R-:W-:Y:S02]  /*11a0*/  ISETP.GE.AND P0, PT, R149, 0x1, PT ;  /* 0x000000019500780c */ /* 0x000fe40003f06270 */
[----:B------:R-:W-:-:S04]  /*11b0*/  LOP3.LUT R147, R158, 0x90, R147, 0x78, !PT ;  /* 0x000000909e937812 */ /* 0x000fc800078e7893 */
[C---:B------:R-:W-:Y:S02]  /*11c0*/  LOP3.LUT R4, R147.reuse, 0x20, RZ, 0x3c, !PT ;  /* 0x0000002093047812 */ /* 0x040fe400078e3cff */
[----:B------:R-:W-:Y:S01]  /*11d0*/  LOP3.LUT R3, R147, 0x40, RZ, 0x3c, !PT ;  /* 0x0000004093037812 */ /* 0x000fe200078e3cff */
[----:B0-----:R-:W-:-:S09]  /*11e0*/  ULEA UR7, UR4, UR7, 0x18 ;  /* 0x0000000704077291 */ /* 0x001fd2000f8ec03f */
[----:B--2---:R0:W-:Y:S04]  /*11f0*/  STS.U16 [R147+UR7], R6 ;  /* 0x0000000693007988 */ /* 0x0041e80008000407 */
[----:B----4-:R-:W-:Y:S04]  /*1200*/  STS.U16 [R147+UR7+0x400], R48 ;  /* 0x0004003093007988 */ /* 0x010fe80008000407 */
[----:B---3--:R-:W-:Y:S01]  /*1210*/  STS.U16 [R147+UR7+0x800], R50 ;  /* 0x0008003293007988 */ /* 0x008fe20008000407 */
[----:B0-----:R-:W-:-:S03]  /*1220*/  LOP3.LUT R6, R147, 0x60, RZ, 0x3c, !PT ;  /* 0x0000006093067812 */ /* 0x001fc600078e3cff */
[----:B------:R-:W-:Y:S01]  /*1230*/  STS.U16 [R147+UR7+0xc00], R52 ;  /* 0x000c003493007988 */ /* 0x000fe20008000407 */
[----:B------:R-:W-:Y:S01]  /*1240*/  IMAD.MOV.U32 R142, RZ, RZ, 0x3f800000 ;  /* 0x3f800000ff8e7424 */ /* 0x000fe200078e00ff */
[C---:B------:R-:W-:Y:S01]  /*1250*/  LOP3.LUT R5, R2.reuse, 0x7f, RZ, 0xc0, !PT ;  /* 0x0000007f02057812 */ /* 0x040fe200078ec0ff */
[----:B------:R-:W-:Y:S01]  /*1260*/  IMAD.MOV.U32 R144, RZ, RZ, 0x3f800000 ;  /* 0x3f800000ff907424 */ /* 0x000fe200078e00ff */
[----:B------:R-:W-:Y:S01]  /*1270*/  LOP3.LUT R148, R2, 0x40, RZ, 0xc0, !PT ;  /* 0x0000004002947812 */ /* 0x000fe200078ec0ff */
[----:B-----5:R-:W-:Y:S04]  /*1280*/  STS.U16 [R147+UR7+0x1000], R54 ;  /* 0x0010003693007988 */ /* 0x020fe80008000407 */
[----:B------:R-:W-:Y:S04]  /*1290*/  STS.U16 [R147+UR7+0x1400], R56 ;  /* 0x0014003893007988 */ /* 0x000fe80008000407 */
        /* <DEDUP_REMOVED lines=25> */
[----:B------:R0:W-:Y:S04]  /*1430*/  STS.U16 [R4+UR7+0x3d00], R26 ;  /* 0x003d001a04007988 */ /* 0x0001e80008000407 */
        /* <DEDUP_REMOVED lines=15> */
[----:B------:R2:W-:Y:S01]  /*1530*/  STS.U16 [R3+UR7+0x3e00], R18 ;  /* 0x003e001203007988 */ /* 0x0005e20008000407 */
[----:B0-----:R-:W-:-:S03]  /*1540*/  IMAD.MOV.U32 R4, RZ, RZ, -0x800000 ;  /* 0xff800000ff047424 */ /* 0x001fc600078e00ff */
[----:B------:R-:W-:Y:S01]  /*1550*/  STS.U16 [R6+UR7+0x300], R9 ;  /* 0x0003000906007988 */ /* 0x000fe20008000407 */
[----:B-1----:R-:W-:-:S03]  /*1560*/  CS2R R24, SRZ ;  /* 0x0000000000187805 */ /* 0x002fc6000001ff00 */
[----:B------:R0:W-:Y:S01]  /*1570*/  STS.U16 [R6+UR7+0x700], R33 ;  /* 0x0007002106007988 */ /* 0x0001e20008000407 */
[----:B------:R-:W-:-:S03]  /*1580*/  CS2R R26, SRZ ;  /* 0x00000000001a7805 */ /* 0x000fc6000001ff00 */
[----:B------:R1:W-:Y:S01]  /*1590*/  STS.U16 [R6+UR7+0xb00], R39 ;  /* 0x000b002706007988 */ /* 0x0003e20008000407 */
[----:B--2---:R-:W-:-:S03]  /*15a0*/  IMAD.MOV.U32 R3, RZ, RZ, -0x800000 ;  /* 0xff800000ff037424 */ /* 0x004fc600078e00ff */
[----:B------:R2:W-:Y:S01]  /*15b0*/  STS.U16 [R6+UR7+0xf00], R45 ;  /* 0x000f002d06007988 */ /* 0x0005e20008000407 */
[----:B------:R-:W-:-:S03]  /*15c0*/  CS2R R28, SRZ ;  /* 0x00000000001c7805 */ /* 0x000fc6000001ff00 */
[----:B------:R3:W-:Y:S01]  /*15d0*/  STS.U16 [R6+UR7+0x1300], R51 ;  /* 0x0013003306007988 */ /* 0x0007e20008000407 */
[----:B------:R-:W-:-:S03]  /*15e0*/  CS2R R30, SRZ ;  /* 0x00000000001e7805 */ /* 0x000fc6000001ff00 */
[----:B------:R4:W-:Y:S01]  /*15f0*/  STS.U16 [R6+UR7+0x1700], R57 ;  /* 0x0017003906007988 */ /* 0x0009e20008000407 */
[----:B0-----:R-:W-:-:S03]  /*1600*/  CS2R R32, SRZ ;  /* 0x0000000000207805 */ /* 0x001fc6000001ff00 */
[----:B------:R0:W-:Y:S01]  /*1610*/  STS.U16 [R6+UR7+0x1b00], R61 ;  /* 0x001b003d06007988 */ /* 0x0001e20008000407 */
[----:B------:R-:W-:-:S03]  /*1620*/  CS2R R34, SRZ ;  /* 0x0000000000227805 */ /* 0x000fc6000001ff00 */
[----:B------:R5:W-:Y:S01]  /*1630*/  STS.U16 [R6+UR7+0x1f00], R65 ;  /* 0x001f004106007988 */ /* 0x000be20008000407 */
[----:B------:R-:W-:-:S03]  /*1640*/  CS2R R36, SRZ ;  /* 0x0000000000247805 */ /* 0x000fc6000001ff00 */
[----:B------:R5:W-:Y:S01]  /*1650*/  STS.U16 [R6+UR7+0x2300], R69 ;  /* 0x0023004506007988 */ /* 0x000be20008000407 */
[----:B-1----:R-:W-:-:S03]  /*1660*/  CS2R R38, SRZ ;  /* 0x0000000000267805 */ /* 0x002fc6000001ff00 */
[----:B------:R1:W-:Y:S01]  /*1670*/  STS.U16 [R6+UR7+0x2700], R73 ;  /* 0x0027004906007988 */ /* 0x0003e20008000407 */
[----:B------:R-:W-:-:S03]  /*1680*/  CS2R R40, SRZ ;  /* 0x0000000000287805 */ /* 0x000fc6000001ff00 */
[----:B------:R1:W-:Y:S01]  /*1690*/  STS.U16 [R6+UR7+0x2b00], R77 ;  /* 0x002b004d06007988 */ /* 0x0003e20008000407 */
[----:B------:R-:W-:-:S03]  /*16a0*/  CS2R R42, SRZ ;  /* 0x00000000002a7805 */ /* 0x000fc6000001ff00 */
[----:B------:R0:W-:Y:S01]  /*16b0*/  STS.U16 [R6+UR7+0x2f00], R12 ;  /* 0x002f000c06007988 */ /* 0x0001e20008000407 */
[----:B--2---:R-:W-:-:S03]  /*16c0*/  CS2R R44, SRZ ;  /* 0x00000000002c7805 */ /* 0x004fc6000001ff00 */
[----:B------:R2:W-:Y:S01]  /*16d0*/  STS.U16 [R6+UR7+0x3300], R10 ;  /* 0x0033000a06007988 */ /* 0x0005e20008000407 */
[----:B------:R-:W-:-:S03]  /*16e0*/  CS2R R46, SRZ ;  /* 0x00000000002e7805 */ /* 0x000fc6000001ff00 */
[----:B------:R2:W-:Y:S01]  /*16f0*/  STS.U16 [R6+UR7+0x3700], R14 ;  /* 0x0037000e06007988 */ /* 0x0005e20008000407 */
[----:B------:R-:W-:-:S03]  /*1700*/  CS2R R48, SRZ ;  /* 0x0000000000307805 */ /* 0x000fc6000001ff00 */
[----:B------:R2:W-:Y:S01]  /*1710*/  STS.U16 [R6+UR7+0x3b00], R16 ;  /* 0x003b001006007988 */ /* 0x0005e20008000407 */
[----:B---3--:R-:W-:-:S03]  /*1720*/  CS2R R50, SRZ ;  /* 0x0000000000327805 */ /* 0x008fc6000001ff00 */
[----:B------:R2:W-:Y:S01]  /*1730*/  STS.U16 [R6+UR7+0x3f00], R20 ;  /* 0x003f001406007988 */ /* 0x0005e20008000407 */
[----:B------:R-:W-:Y:S02]  /*1740*/  CS2R R52, SRZ ;  /* 0x0000000000347805 */ /* 0x000fe4000001ff00 */
[----:B------:R-:W-:Y:S02]  /*1750*/  CS2R R54, SRZ ;  /* 0x0000000000367805 */ /* 0x000fe4000001ff00 */
[----:B----4-:R-:W-:Y:S02]  /*1760*/  CS2R R56, SRZ ;  /* 0x0000000000387805 */ /* 0x010fe4000001ff00 */
[----:B------:R-:W-:Y:S02]  /*1770*/  CS2R R58, SRZ ;  /* 0x00000000003a7805 */ /* 0x000fe4000001ff00 */
[----:B0-----:R-:W-:Y:S02]  /*1780*/  CS2R R60, SRZ ;  /* 0x00000000003c7805 */ /* 0x001fe4000001ff00 */
[----:B------:R-:W-:-:S02]  /*1790*/  CS2R R62, SRZ ;  /* 0x00000000003e7805 */ /* 0x000fc4000001ff00 */
[----:B-----5:R-:W-:Y:S02]  /*17a0*/  CS2R R64, SRZ ;  /* 0x0000000000407805 */ /* 0x020fe4000001ff00 */
[----:B------:R-:W-:Y:S02]  /*17b0*/  CS2R R66, SRZ ;  /* 0x0000000000427805 */ /* 0x000fe4000001ff00 */
[----:B------:R-:W-:Y:S02]  /*17c0*/  CS2R R68, SRZ ;  /* 0x0000000000447805 */ /* 0x000fe4000001ff00 */
[----:B------:R-:W-:Y:S02]  /*17d0*/  CS2R R70, SRZ ;  /* 0x0000000000467805 */ /* 0x000fe4000001ff00 */
[----:B-1----:R-:W-:Y:S02]  /*17e0*/  CS2R R72, SRZ ;  /* 0x0000000000487805 */ /* 0x002fe4000001ff00 */
[----:B------:R-:W-:-:S02]  /*17f0*/  CS2R R74, SRZ ;  /* 0x00000000004a7805 */ /* 0x000fc4000001ff00 */
[----:B------:R-:W-:Y:S02]  /*1800*/  CS2R R76, SRZ ;  /* 0x00000000004c7805 */ /* 0x000fe4000001ff00 */
[----:B------:R-:W-:Y:S02]  /*1810*/  CS2R R78, SRZ ;  /* 0x00000000004e7805 */ /* 0x000fe4000001ff00 */
[----:B------:R-:W-:Y:S02]  /*1820*/  CS2R R80, SRZ ;  /* 0x0000000000507805 */ /* 0x000fe4000001ff00 */
[----:B------:R-:W-:Y:S02]  /*1830*/  CS2R R82, SRZ ;  /* 0x0000000000527805 */ /* 0x000fe4000001ff00 */
[----:B------:R-:W-:Y:S02]  /*1840*/  CS2R R84, SRZ ;  /* 0x0000000000547805 */ /* 0x000fe4000001ff00 */
[----:B------:R-:W-:Y:S01]  /*1850*/  CS2R R86, SRZ ;  /* 0x0000000000567805 */ /* 0x000fe2000001ff00 */
[----:B--2---:R-:W-:Y:S06]  /*1860*/  @!P0 BRA `(.L_x_0) ;  /* 0x0000001c00308947 */ /* 0x004fec0003800000 */
[----:B------:R-:W0:Y:S01]  /*1870*/  LDC R17, c[0x0][0x268] ;  /* 0x00009a00ff117b82 */ /* 0x000e220000000800 */
[----:B------:R-:W-:Y:S01]  /*1880*/  SHF.R.U32.HI R3, RZ, 0x4, R2 ;  /* 0x00000004ff037819 */ /* 0x000fe20000011602 */
[----:B------:R-:W-:Y:S01]  /*1890*/  ULDC UR4, c[0x0][0x258] ;  /* 0x0000960000047ab9 */ /* 0x000fe20000000800 */
[----:B------:R-:W-:Y:S01]  /*18a0*/  LOP3.LUT R4, R2, 0xf, RZ, 0xc0, !PT ;  /* 0x0000000f02047812 */ /* 0x000fe200078ec0ff */
[----:B------:R-:W-:Y:S01]  /*18b0*/  ULDC.64 UR8, c[0x0][0x220] ;  /* 0x0000880000087ab9 */ /* 0x000fe20000000a00 */
[----:B------:R-:W-:Y:S01]  /*18c0*/  SGXT.U32 R3, R3, 0x3 ;  /* 0x000000030303781a */ /* 0x000fe20000000000 */
[----:B------:R-:W-:Y:S01]  /*18d0*/  USHF.R.U32.HI UR12, URZ, 0x4, UR7 ;  /* 0x000000043f0c7899 */ /* 0x000fe20008011607 */
[----:B------:R-:W-:Y:S01]  /*18e0*/  IMAD R158, R148, 0x20, R158 ;  /* 0x00000020949e7824 */ /* 0x000fe200078e029e */
[----:B------:R-:W1:Y:S01]  /*18f0*/  LDC.64 R144, c[0x0][0x250] ;  /* 0x00009400ff907b82 */ /* 0x000e620000000a00 */
[----:B------:R-:W-:Y:S01]  /*1900*/  IMAD.MOV.U32 R160, RZ, RZ, -0x800000 ;  /* 0xff800000ffa07424 */ /* 0x000fe200078e00ff */
[----:B------:R-:W-:Y:S01]  /*1910*/  USGXT.U32 UR12, UR12, 0xe ;  /* 0x0000000e0c0c789a */ /* 0x000fe20008000000 */
[----:B------:R-:W-:Y:S01]  /*1920*/  IMAD.MOV.U32 R159, RZ, RZ, RZ ;  /* 0x000000ffff9f7224 */ /* 0x000fe200078e00ff */
[----:B------:R-:W-:Y:S01]  /*1930*/  CS2R R24, SRZ ;  /* 0x0000000000187805 */ /* 0x000fe2000001ff00 */
[----:B------:R-:W-:Y:S01]  /*1940*/  IMAD.MOV.U32 R151, RZ, RZ, RZ ;  /* 0x000000ffff977224 */ /* 0x000fe200078e00ff */
[----:B------:R-:W-:Y:S01]  /*1950*/  CS2R R26, SRZ ;  /* 0x00000000001a7805 */ /* 0x000fe2000001ff00 */
[----:B------:R-:W-:Y:S01]  /*1960*/  IMAD.MOV.U32 R161, RZ, RZ, -0x800000 ;  /* 0xff800000ffa17424 */ /* 0x000fe200078e00ff */
[----:B------:R-:W2:Y:S01]  /*1970*/  LDC.64 R142, c[0x0][0x260] ;  /* 0x00009800ff8e7b82 */ /* 0x000ea20000000a00 */
[----:B------:R-:W-:-:S02]  /*1980*/  CS2R R28, SRZ ;  /* 0x00000000001c7805 */ /* 0x000fc4000001ff00 */
[----:B------:R-:W-:Y:S02]  /*1990*/  CS2R R30, SRZ ;  /* 0x00000000001e7805 */ /* 0x000fe4000001ff00 */
[----:B------:R-:W-:Y:S02]  /*19a0*/  CS2R R32, SRZ ;  /* 0x0000000000207805 */ /* 0x000fe4000001ff00 */
[----:B------:R-:W-:Y:S02]  /*19b0*/  CS2R R34, SRZ ;  /* 0x0000000000227805 */ /* 0x000fe4000001ff00 */
[----:B------:R-:W-:Y:S02]  /*19c0*/  CS2R R36, SRZ ;  /* 0x0000000000247805 */ /* 0x000fe4000001ff00 */
[----:B------:R-:W-:Y:S02]  /*19d0*/  CS2R R38, SRZ ;  /* 0x0000000000267805 */ /* 0x000fe4000001ff00 */
[----:B------:R-:W-:Y:S01]  /*19e0*/  CS2R R40, SRZ ;  /* 0x0000000000287805 */ /* 0x000fe2000001ff00 */
[----:B0-----:R-:W-:Y:S01]  /*19f0*/  IMAD R8, R3, R17, RZ ;  /* 0x0000001103087224 */ /* 0x001fe200078e02ff */
[----:B------:R-:W-:Y:S01]  /*1a00*/  CS2R R42, SRZ ;  /* 0x00000000002a7805 */ /* 0x000fe2000001ff00 */
[----:B------:R-:W-:Y:S01]  /*1a10*/  IMAD R3, R5, UR4, RZ ;  /* 0x0000000405037c24 */ /* 0x000fe2000f8e02ff */
[----:B------:R-:W-:Y:S01]  /*1a20*/  ULDC.64 UR4, c[0x0][0x218] ;  /* 0x0000860000047ab9 */ /* 0x000fe20000000a00 */
[----:B------:R-:W-:Y:S01]  /*1a30*/  IMAD R10, R17, 0x8, R8 ;  /* 0x00000008110a7824 */ /* 0x000fe200078e0208 */
[----:B------:R-:W-:Y:S01]  /*1a40*/  CS2R R44, SRZ ;  /* 0x00000000002c7805 */ /* 0x000fe2000001ff00 */
[----:B------:R-:W-:Y:S01]  /*1a50*/  IMAD.SHL.U32 R141, R3, 0x2, RZ ;  /* 0x00000002038d7824 */ /* 0x000fe200078e00ff */
[----:B------:R-:W-:Y:S01]  /*1a60*/  CS2R R46, SRZ ;  /* 0x00000000002e7805 */ /* 0x000fe2000001ff00 */
[C---:B------:R-:W-:Y:S01]  /*1a70*/  IMAD R11, R17.reuse, 0x8, R10 ;  /* 0x00000008110b7824 */ /* 0x040fe200078e020a */
[----:B------:R-:W-:Y:S01]  /*1a80*/  CS2R R48, SRZ ;  /* 0x0000000000307805 */ /* 0x000fe2000001ff00 */
[----:B-1----:R-:W-:Y:S01]  /*1a90*/  IMAD R144, R144, UR6, RZ ;  /* 0x0000000690907c24 */ /* 0x002fe2000f8e02ff */
[----:B------:R-:W-:Y:S01]  /*1aa0*/  CS2R R50, SRZ ;  /* 0x0000000000327805 */ /* 0x000fe2000001ff00 */
[----:B------:R-:W-:Y:S01]  /*1ab0*/  IMAD R12, R17, 0x8, R11 ;  /* 0x00000008110c7824 */ /* 0x000fe200078e020b */
[----:B------:R-:W-:Y:S01]  /*1ac0*/  CS2R R52, SRZ ;  /* 0x0000000000347805 */ /* 0x000fe2000001ff00 */
[----:B------:R-:W-:Y:S01]  /*1ad0*/  IMAD.SHL.U32 R140, R144, 0x2, RZ ;  /* 0x00000002908c7824 */ /* 0x000fe200078e00ff */
[----:B------:R-:W-:Y:S01]  /*1ae0*/  CS2R R54, SRZ ;  /* 0x0000000000367805 */ /* 0x000fe2000001ff00 */
[----:B--2---:R-:W-:Y:S01]  /*1af0*/  IMAD R142, R142, UR6, RZ ;  /* 0x000000068e8e7c24 */ /* 0x004fe2000f8e02ff */
[----:B------:R-:W-:Y:S01]  /*1b00*/  CS2R R56, SRZ ;  /* 0x0000000000387805 */ /* 0x000fe2000001ff00 */
[----:B------:R-:W-:Y:S01]  /*1b10*/  IMAD R6, R4, R143, RZ ;  /* 0x0000008f04067224 */ /* 0x000fe200078e02ff */
[----:B------:R-:W-:Y:S01]  /*1b20*/  IADD3 R140, P0, P1, R141, UR4, R140 ;  /* 0x000000048d8c7c10 */ /* 0x000fe2000f91e08c */
[C---:B------:R-:W-:Y:S01]  /*1b30*/  IMAD R13, R17.reuse, 0x8, R12 ;  /* 0x00000008110d7824 */ /* 0x040fe200078e020c */
[----:B------:R-:W-:Y:S01]  /*1b40*/  UMOV UR4, URZ ;  /* 0x0000003f00047c82 */ /* 0x000fe20008000000 */
[----:B------:R-:W-:Y:S01]  /*1b50*/  IMAD.SHL.U32 R4, R142, 0x2, RZ ;  /* 0x000000028e047824 */ /* 0x000fe200078e00ff */
[----:B------:R-:W-:Y:S01]  /*1b60*/  CS2R R58, SRZ ;  /* 0x00000000003a7805 */ /* 0x000fe2000001ff00 */
[----:B------:R-:W-:Y:S01]  /*1b70*/  IMAD.SHL.U32 R7, R6, 0x2, RZ ;  /* 0x0000000206077824 */ /* 0x000fe200078e00ff */
[----:B------:R-:W-:Y:S01]  /*1b80*/  CS2R R60, SRZ ;  /* 0x00000000003c7805 */ /* 0x000fe2000001ff00 */
[----:B------:R-:W-:Y:S01]  /*1b90*/  IMAD R14, R17, 0x8, R13 ;  /* 0x00000008110e7824 */ /* 0x000fe200078e020d */
[----:B------:R-:W-:Y:S01]  /*1ba0*/  CS2R R62, SRZ ;  /* 0x00000000003e7805 */ /* 0x000fe2000001ff00 */
[----:B------:R-:W-:Y:S01]  /*1bb0*/  IMAD.HI R3, R3, 0x2, RZ ;  /* 0x0000000203037827 */ /* 0x000fe200078e02ff */
[----:B------:R-:W-:Y:S01]  /*1bc0*/  IADD3 R109, P2, P3, R7, UR8, R4 ;  /* 0x00000008076d7c10 */ /* 0x000fe2000fb5e004 */
[----:B------:R-:W-:Y:S01]  /*1bd0*/  UIADD3 UR8, UR7, 0x4000, URZ ;  /* 0x0000400007087890 */ /* 0x000fe2000fffe03f */
[----:B------:R-:W-:Y:S01]  /*1be0*/  CS2R R64, SRZ ;  /* 0x0000000000407805 */ /* 0x000fe2000001ff00 */
[----:B------:R-:W-:Y:S01]  /*1bf0*/  IMAD.HI R144, R144, 0x2, RZ ;  /* 0x0000000290907827 */ /* 0x000fe200078e02ff */
[----:B------:R-:W-:Y:S01]  /*1c00*/  CS2R R66, SRZ ;  /* 0x0000000000427805 */ /* 0x000fe2000001ff00 */
[----:B------:R-:W-:Y:S01]  /*1c10*/  USHF.R.U32.HI UR8, URZ, 0x4, UR8 ;  /* 0x000000043f087899 */ /* 0x000fe20008011608 */
[----:B------:R-:W-:Y:S01]  /*1c20*/  CS2R R68, SRZ ;  /* 0x0000000000447805 */ /* 0x000fe2000001ff00 */
[----:B------:R-:W-:Y:S01]  /*1c30*/  IMAD R4, R17, 0x8, R14 ;  /* 0x0000000811047824 */ /* 0x000fe200078e020e */
[----:B------:R-:W-:Y:S01]  /*1c40*/  IADD3.X R141, R3, UR5, R144, P0, P1 ;  /* 0x00000005038d7c10 */ /* 0x000fe200087e2490 */
[----:B------:R-:W-:Y:S01]  /*1c50*/  IMAD.HI R142, R142, 0x2, RZ ;  /* 0x000000028e8e7827 */ /* 0x000fe200078e02ff */
[-C--:B------:R-:W-:Y:S01]  /*1c60*/  LEA R138, P0, R8, R109.reuse, 0x1 ;  /* 0x0000006d088a7211 */ /* 0x080fe200078008ff */
[----:B------:R-:W-:Y:S01]  /*1c70*/  USGXT.U32 UR14, UR8, 0xe ;  /* 0x0000000e080e789a */ /* 0x000fe20008000000 */
[-C--:B------:R-:W-:Y:S01]  /*1c80*/  LEA R136, P1, R10, R109.reuse, 0x1 ;  /* 0x0000006d0a887211 */ /* 0x080fe200078208ff */
[C---:B------:R-:W-:Y:S01]  /*1c90*/  IMAD R3, R17.reuse, 0x8, R4 ;  /* 0x0000000811037824 */ /* 0x040fe200078e0204 */
[----:B------:R-:W-:Y:S01]  /*1ca0*/  UIADD3 UR8, UP0, UR12, 0x80, URZ ;  /* 0x000000800c087890 */ /* 0x000fe2000ff1e03f */
[----:B------:R-:W-:Y:S01]  /*1cb0*/  IMAD.HI R9, R6, 0x2, RZ ;  /* 0x0000000206097827 */ /* 0x000fe200078e02ff */
[----:B------:R-:W-:Y:S01]  /*1cc0*/  UIADD3 UR10, UP1, UR14, 0x2, URZ ;  /* 0x000000020e0a7890 */ /* 0x000fe2000ff3e03f */
[----:B------:R-:W-:Y:S01]  /*1cd0*/  CS2R R70, SRZ ;  /* 0x0000000000467805 */ /* 0x000fe2000001ff00 */
[----:B------:R-:W-:Y:S01]  /*1ce0*/  UMOV UR5, URZ ;  /* 0x0000003f00057c82 */ /* 0x000fe20008000000 */
[----:B------:R-:W-:Y:S01]  /*1cf0*/  IMAD R6, R17, 0x8, R3 ;  /* 0x0000000811067824 */ /* 0x000fe200078e0203 */
[----:B------:R-:W-:Y:S01]  /*1d00*/  IADD3.X R15, R9, UR9, R142, P2, P3 ;  /* 0x00000009090f7c10 */ /* 0x000fe200097e648e */
[----:B------:R-:W-:Y:S01]  /*1d10*/  IMAD R19, R145, 0xa, RZ ;  /* 0x0000000a91137824 */ /* 0x000fe200078e02ff */
[----:B------:R-:W-:Y:S01]  /*1d20*/  LEA R134, P2, R11, R109, 0x1 ;  /* 0x0000006d0b867211 */ /* 0x000fe200078408ff */
[----:B------:R-:W-:Y:S01]  /*1d30*/  IMAD R7, R17, 0x8, R6 ;  /* 0x0000000811077824 */ /* 0x000fe200078e0206 */
[-C--:B------:R-:W-:Y:S01]  /*1d40*/  LEA.HI.X.SX32 R139, R8, R15.reuse, 0x1, P0 ;  /* 0x0000000f088b7211 */ /* 0x080fe200000f0eff */
[----:B------:R-:W-:Y:S01]  /*1d50*/  IMAD R105, R145, 0x14, RZ ;  /* 0x0000001491697824 */ /* 0x000fe200078e02ff */
[----:B------:R-:W-:Y:S01]  /*1d60*/  LEA.HI.X.SX32 R137, R10, R15, 0x1, P1 ;  /* 0x0000000f0a897211 */ /* 0x000fe200008f0eff */
[----:B------:R-:W-:Y:S01]  /*1d70*/  IMAD R8, R17, 0x8, R7 ;  /* 0x0000000811087824 */ /* 0x000fe200078e0207 */
[-C--:B------:R-:W-:Y:S01]  /*1d80*/  LEA R130, P1, R13, R109.reuse, 0x1 ;  /* 0x0000006d0d827211 */ /* 0x080fe200078208ff */
[----:B------:R-:W-:Y:S01]  /*1d90*/  IMAD R97, R145, 0x1c, RZ ;  /* 0x0000001c91617824 */ /* 0x000fe200078e02ff */
[----:B------:R-:W-:Y:S01]  /*1da0*/  LEA R132, P0, R12, R109, 0x1 ;  /* 0x0000006d0c847211 */ /* 0x000fe200078008ff */
[----:B------:R-:W-:Y:S01]  /*1db0*/  IMAD R9, R17, 0x8, R8 ;  /* 0x0000000811097824 */ /* 0x000fe200078e0208 */
[----:B------:R-:W-:Y:S01]  /*1dc0*/  LEA.HI.X.SX32 R131, R13, R15, 0x1, P1 ;  /* 0x0000000f0d837211 */ /* 0x000fe200008f0eff */
[----:B------:R-:W-:Y:S01]  /*1dd0*/  IMAD R107, R145, 0x12, RZ ;  /* 0x00000012916b7824 */ /* 0x000fe200078e02ff */
[----:B------:R-:W-:Y:S01]  /*1de0*/  LEA R124, P1, R3, R109, 0x1 ;  /* 0x0000006d037c7211 */ /* 0x000fe200078208ff */
[----:B------:R-:W-:Y:S01]  /*1df0*/  IMAD R10, R17, 0x8, R9 ;  /* 0x00000008110a7824 */ /* 0x000fe200078e0209 */
[----:B------:R-:W-:Y:S01]  /*1e00*/  LEA.HI.X.SX32 R135, R11, R15, 0x1, P2 ;  /* 0x0000000f0b877211 */ /* 0x000fe200010f0eff */
[C---:B------:R-:W-:Y:S01]  /*1e10*/  IMAD R11, R145.reuse, 0x5, RZ ;  /* 0x00000005910b7824 */ /* 0x040fe200078e02ff */
[----:B------:R-:W-:Y:S01]  /*1e20*/  LEA R128, P2, R14, R109, 0x1 ;  /* 0x0000006d0e807211 */ /* 0x000fe200078408ff */
[C---:B------:R-:W-:Y:S01]  /*1e30*/  IMAD R103, R145.reuse, 0x16, RZ ;  /* 0x0000001691677824 */ /* 0x040fe200078e02ff */
[----:B------:R-:W-:Y:S01]  /*1e40*/  LEA.HI.X.SX32 R133, R12, R15, 0x1, P0 ;  /* 0x0000000f0c857211 */ /* 0x000fe200000f0eff */
[C---:B------:R-:W-:Y:S01]  /*1e50*/  IMAD R13, R145.reuse, 0x6, RZ ;  /* 0x00000006910d7824 */ /* 0x040fe200078e02ff */
[----:B------:R-:W-:Y:S01]  /*1e60*/  LEA R126, P0, R4, R109, 0x1 ;  /* 0x0000006d047e7211 */ /* 0x000fe200078008ff */
[----:B------:R-:W-:Y:S01]  /*1e70*/  IMAD R23, R145, 0xc, RZ ;  /* 0x0000000c91177824 */ /* 0x000fe200078e02ff */
[-C--:B------:R-:W-:Y:S01]  /*1e80*/  LEA.HI.X.SX32 R125, R3, R15.reuse, 0x1, P1 ;  /* 0x0000000f037d7211 */ /* 0x080fe200008f0eff */
[----:B------:R-:W-:Y:S01]  /*1e90*/  IMAD R3, R17, 0x8, R10 ;  /* 0x0000000811037824 */ /* 0x000fe200078e020a */
[----:B------:R-:W-:Y:S01]  /*1ea0*/  LEA.HI.X.SX32 R129, R14, R15, 0x1, P2 ;  /* 0x0000000f0e817211 */ /* 0x000fe200010f0eff */
[C---:B------:R-:W-:Y:S01]  /*1eb0*/  IMAD R101, R145.reuse, 0x18, RZ ;  /* 0x0000001891657824 */ /* 0x040fe200078e02ff */
[----:B------:R-:W-:Y:S01]  /*1ec0*/  LEA R122, P2, R6, R109, 0x1 ;  /* 0x0000006d067a7211 */ /* 0x000fe200078408ff */
[----:B------:R-:W-:Y:S01]  /*1ed0*/  IMAD R99, R145, 0x1a, RZ ;  /* 0x0000001a91637824 */ /* 0x000fe200078e02ff */
[-C--:B------:R-:W-:Y:S01]  /*1ee0*/  LEA.HI.X.SX32 R127, R4, R15.reuse, 0x1, P0 ;  /* 0x0000000f047f7211 */ /* 0x080fe200000f0eff */
[----:B------:R-:W-:Y:S01]  /*1ef0*/  IMAD R4, R17, 0x8, R3 ;  /* 0x0000000811047824 */ /* 0x000fe200078e0203 */
[----:B------:R-:W-:Y:S01]  /*1f00*/  LEA.HI.X.SX32 R123, R6, R15, 0x1, P2 ;  /* 0x0000000f067b7211 */ /* 0x000fe200010f0eff */
[----:B------:R-:W-:Y:S01]  /*1f10*/  IMAD R21, R145, 0xb, RZ ;  /* 0x0000000b91157824 */ /* 0x000fe200078e02ff */
[-C--:B------:R-:W-:Y:S01]  /*1f20*/  LEA R120, P0, R7, R109.reuse, 0x1 ;  /* 0x0000006d07787211 */ /* 0x080fe200078008ff */
[----:B------:R-:W-:Y:S01]  /*1f30*/  IMAD R6, R17, 0x8, R4 ;  /* 0x0000000811067824 */ /* 0x000fe200078e0204 */
[CC--:B------:R-:W-:Y:S01]  /*1f40*/  LEA R118, P1, R8.reuse, R109.reuse, 0x1 ;  /* 0x0000006d08767211 */ /* 0x0c0fe200078208ff */
[----:B------:R-:W-:Y:S01]  /*1f50*/  IMAD R17, R145, 0x9, RZ ;  /* 0x0000000991117824 */ /* 0x000fe200078e02ff */
[----:B------:R-:W-:Y:S01]  /*1f60*/  LEA R116, P2, R9, R109, 0x1 ;  /* 0x0000006d09747211 */ /* 0x000fe200078408ff */
[----:B------:R-:W-:Y:S01]  /*1f70*/  IMAD R91, R145, 0xd, RZ ;  /* 0x0000000d915b7824 */ /* 0x000fe200078e02ff */
[-C--:B------:R-:W-:Y:S01]  /*1f80*/  LEA.HI.X.SX32 R121, R7, R15.reuse, 0x1, P0 ;  /* 0x0000000f07797211 */ /* 0x080fe200000f0eff */
[C---:B------:R-:W-:Y:S01]  /*1f90*/  IMAD R7, R145.reuse, 0x3, RZ ;  /* 0x0000000391077824 */ /* 0x040fe200078e02ff */
[-C--:B------:R-:W-:Y:S01]  /*1fa0*/  LEA.HI.X.SX32 R119, R8, R15.reuse, 0x1, P1 ;  /* 0x0000000f08777211 */ /* 0x080fe200008f0eff */
[----:B------:R-:W-:Y:S01]  /*1fb0*/  IMAD R93, R145, 0xe, RZ ;  /* 0x0000000e915d7824 */ /* 0x000fe200078e02ff */
[----:B------:R-:W-:Y:S01]  /*1fc0*/  LEA.HI.X.SX32 R117, R9, R15, 0x1, P2 ;  /* 0x0000000f09757211 */ /* 0x000fe200010f0eff */
[C---:B------:R-:W-:Y:S01]  /*1fd0*/  IMAD R163, R145.reuse, 0x1e, RZ ;  /* 0x0000001e91a37824 */ /* 0x040fe200078e02ff */
[-C--:B------:R-:W-:Y:S01]  /*1fe0*/  LEA R108, P3, R6, R109.reuse, 0x1 ;  /* 0x0000006d066c7211 */ /* 0x080fe200078608ff */
[C---:B------:R-:W-:Y:S01]  /*1ff0*/  IMAD R95, R145.reuse, 0xf, RZ ;  /* 0x0000000f915f7824 */ /* 0x040fe200078e02ff */
[-C--:B------:R-:W-:Y:S01]  /*2000*/  LEA R114, P0, R10, R109.reuse, 0x1 ;  /* 0x0000006d0a727211 */ /* 0x080fe200078008ff */
[----:B------:R-:W-:Y:S01]  /*2010*/  IMAD.SHL.U32 R9, R145, 0x4, RZ ;  /* 0x0000000491097824 */ /* 0x000fe200078e00ff */
[-C--:B------:R-:W-:Y:S01]  /*2020*/  LEA R112, P1, R3, R109.reuse, 0x1 ;  /* 0x0000006d03707211 */ /* 0x080fe200078208ff */
[----:B------:R-:W-:Y:S01]  /*2030*/  IMAD.SHL.U32 R89, R145, 0x8, RZ ;  /* 0x0000000891597824 */ /* 0x000fe200078e00ff */
[----:B------:R-:W-:Y:S01]  /*2040*/  LEA R110, P2, R4, R109, 0x1 ;  /* 0x0000006d046e7211 */ /* 0x000fe200078408ff */
[----:B------:R-:W-:Y:S01]  /*2050*/  UIADD3.X UR9, UR4, 0x40000040, URZ, UP0, !UPT ;  /* 0x4000004004097890 */ /* 0x000fe200087fe43f */
[-C--:B------:R-:W-:Y:S01]  /*2060*/  IADD3 R104, P5, R105, R140.reuse, RZ ;  /* 0x0000008c69687210 */ /* 0x080fe20007fbe0ff */
[----:B------:R-:W-:Y:S01]  /*2070*/  UIADD3.X UR11, UR5, 0x40000040, URZ, UP1, !UPT ;  /* 0x40000040050b7890 */ /* 0x000fe20008ffe43f */
[-C--:B------:R-:W-:Y:S01]  /*2080*/  IADD3 R96, P6, R19, R140.reuse, RZ ;  /* 0x0000008c13607210 */ /* 0x080fe20007fde0ff */
[----:B------:R-:W-:Y:S01]  /*2090*/  IMAD.MOV.U32 R142, RZ, RZ, 0x3f800000 ;  /* 0x3f800000ff8e7424 */ /* 0x000fe200078e00ff */
[----:B------:R-:W-:Y:S01]  /*20a0*/  LEA.HI.X.SX32 R109, R6, R15, 0x1, P3 ;  /* 0x0000000f066d7211 */ /* 0x000fe200018f0eff */
[----:B------:R-:W-:Y:S01]  /*20b0*/  IMAD.MOV.U32 R144, RZ, RZ, 0x3f800000 ;  /* 0x3f800000ff907424 */ /* 0x000fe200078e00ff */
[----:B------:R-:W-:-:S02]  /*20c0*/  IADD3 R22, P4, R97, R140, RZ ;  /* 0x0000008c61167210 */ /* 0x000fc40007f9e0ff */
[----:B------:R-:W-:Y:S02]  /*20d0*/  CS2R R72, SRZ ;  /* 0x0000000000487805 */ /* 0x000fe4000001ff00 */
[-C--:B------:R-:W-:Y:S02]  /*20e0*/  LEA.HI.X.SX32 R115, R10, R15.reuse, 0x1, P0 ;  /* 0x0000000f0a737211 */ /* 0x080fe400000f0eff */
[----:B------:R-:W-:Y:S02]  /*20f0*/  CS2R R74, SRZ ;  /* 0x00000000004a7805 */ /* 0x000fe4000001ff00 */
[-C--:B------:R-:W-:Y:S01]  /*2100*/  LEA.HI.X.SX32 R113, R3, R15.reuse, 0x1, P1 ;  /* 0x0000000f03717211 */ /* 0x080fe200008f0eff */
[C---:B------:R-:W-:Y:S01]  /*2110*/  IMAD.SHL.U32 R3, R145.reuse, 0x2, RZ ;  /* 0x0000000291037824 */ /* 0x040fe200078e00ff */
[----:B------:R-:W-:Y:S01]  /*2120*/  LEA.HI.X.SX32 R111, R4, R15, 0x1, P2 ;  /* 0x0000000f046f7211 */ /* 0x000fe200010f0eff */
[----:B------:R-:W-:Y:S01]  /*2130*/  IMAD R15, R145, 0x7, RZ ;  /* 0x00000007910f7824 */ /* 0x000fe200078e02ff */
[----:B------:R-:W-:-:S02]  /*2140*/  IADD3 R106, P3, R107, R140, RZ ;  /* 0x0000008c6b6a7210 */ /* 0x000fc40007f7e0ff */
[----:B------:R-:W-:Y:S02]  /*2150*/  CS2R R76, SRZ ;  /* 0x00000000004c7805 */ /* 0x000fe4000001ff00 */
[-C--:B------:R-:W-:Y:S02]  /*2160*/  LEA.HI.X.SX32 R97, R11, R141.reuse, 0x1, P6 ;  /* 0x0000008d0b617211 */ /* 0x080fe400030f0eff */
[----:B------:R-:W-:Y:S02]  /*2170*/  CS2R R78, SRZ ;  /* 0x00000000004e7805 */ /* 0x000fe4000001ff00 */
[----:B------:R-:W-:Y:S02]  /*2180*/  LEA.HI.X.SX32 R105, R19, R141, 0x1, P5 ;  /* 0x0000008d13697211 */ /* 0x000fe400028f0eff */
[----:B------:R-:W-:Y:S02]  /*2190*/  CS2R R80, SRZ ;  /* 0x0000000000507805 */ /* 0x000fe4000001ff00 */
[----:B------:R-:W-:-:S02]  /*21a0*/  IADD3 R102, P0, R103, R140, RZ ;  /* 0x0000008c67667210 */ /* 0x000fc40007f1e0ff */
[----:B------:R-:W-:Y:S02]  /*21b0*/  CS2R R82, SRZ ;  /* 0x0000000000527805 */ /* 0x000fe4000001ff00 */
[-C--:B------:R-:W-:Y:S02]  /*21c0*/  IADD3 R100, P2, R101, R140.reuse, RZ ;  /* 0x0000008c65647210 */ /* 0x080fe40007f5e0ff */
[----:B------:R-:W-:Y:S02]  /*21d0*/  CS2R R84, SRZ ;  /* 0x0000000000547805 */ /* 0x000fe4000001ff00 */
[-C--:B------:R-:W-:Y:S02]  /*21e0*/  IADD3 R98, P1, R99, R140.reuse, RZ ;  /* 0x0000008c63627210 */ /* 0x080fe40007f3e0ff */
[----:B------:R-:W-:Y:S02]  /*21f0*/  CS2R R86, SRZ ;  /* 0x0000000000567805 */ /* 0x000fe4000001ff00 */
[-C--:B------:R-:W-:Y:S01]  /*2200*/  IADD3 R18, P6, R13, R140.reuse, RZ ;  /* 0x0000008c0d127210 */ /* 0x080fe20007fde0ff */
[----:B------:R-:W-:Y:S01]  /*2210*/  UIADD3.64 UR40, UR8, 0x80, URZ ;  /* 0x0000008008287897 */ /* 0x000fe2000fffe03f */
[-C--:B------:R-:W-:Y:S01]  /*2220*/  IADD3 R16, P5, R23, R140.reuse, RZ ;  /* 0x0000008c17107210 */ /* 0x080fe20007fbe0ff */
[----:B------:R-:W-:Y:S01]  /*2230*/  UIADD3.64 UR36, UR8, 0x100, URZ ;  /* 0x0000010008247897 */ /* 0x000fe2000fffe03f */
[-C--:B------:R-:W-:Y:S01]  /*2240*/  LEA.HI.X.SX32 R107, R17, R141.reuse, 0x1, P3 ;  /* 0x0000008d116b7211 */ /* 0x080fe200018f0eff */
        /* <DEDUP_REMOVED lines=9> */
[----:B------:R-:W-:Y:S01]  /*22e0*/  LEA.HI.X.SX32 R99, R91, R141, 0x1, P1 ;  /* 0x0000008d5b637211 */ /* 0x000fe200008f0eff */
[----:B------:R-:W-:Y:S01]  /*22f0*/  UIADD3.64 UR38, UR10, 0x4, URZ ;  /* 0x000000040a267897 */ /* 0x000fe2000fffe03f */
[-C--:B------:R-:W-:Y:S01]  /*2300*/  IADD3 R20, P3, R163, R140.reuse, RZ ;  /* 0x0000008ca3147210 */ /* 0x080fe20007f7e0ff */
[----:B------:R-:W-:Y:S01]  /*2310*/  UIADD3.64 UR34, UR10, 0x7e, URZ ;  /* 0x0000007e0a227897 */ /* 0x000fe2000fffe03f */
[-C--:B------:R-:W-:Y:S01]  /*2320*/  IADD3 R14, P0, R93, R140.reuse, RZ ;  /* 0x0000008c5d0e7210 */ /* 0x080fe20007f1e0ff */
[----:B------:R-:W-:Y:S01]  /*2330*/  UIADD3.64 UR30, UR10, 0x80, URZ ;  /* 0x000000800a1e7897 */ /* 0x000fe2000fffe03f */
[-C--:B------:R-:W-:Y:S01]  /*2340*/  IADD3 R12, P6, R3, R140.reuse, RZ ;  /* 0x0000008c030c7210 */ /* 0x080fe20007fde0ff */
[----:B------:R-:W-:Y:S01]  /*2350*/  UIADD3.64 UR26, UR10, 0x82, URZ ;  /* 0x000000820a1a7897 */ /* 0x000fe2000fffe03f */
[CC--:B------:R-:W-:Y:S01]  /*2360*/  LEA R10, P5, R145.reuse, R140.reuse, 0x2 ;  /* 0x0000008c910a7211 */ /* 0x0c0fe200078a10ff */
[----:B------:R-:W-:Y:S01]  /*2370*/  UIADD3.64 UR22, UR10, 0x84, URZ ;  /* 0x000000840a167897 */ /* 0x000fe2000fffe03f */
[CC--:B------:R-:W-:Y:S01]  /*2380*/  LEA R8, P2, R145.reuse, R140.reuse, 0x3 ;  /* 0x0000008c91087211 */ /* 0x0c0fe200078418ff */
[----:B------:R-:W-:Y:S01]  /*2390*/  ULDC UR18, c[0x0][0x238] ;  /* 0x00008e0000127ab9 */ /* 0x000fe20000000800 */
[----:B------:R-:W-:-:S02]  /*23a0*/  LEA R6, P1, R145, R140, 0x4 ;  /* 0x0000008c91067211 */ /* 0x000fc400078220ff */
[C---:B------:R-:W-:Y:S02]  /*23b0*/  LOP3.LUT R157, R158.reuse, 0x10, RZ, 0x3c, !PT ;  /* 0x000000109e9d7812 */ /* 0x040fe400078e3cff */
[C---:B------:R-:W-:Y:S02]  /*23c0*/  LOP3.LUT R156, R158.reuse, 0x20, RZ, 0x3c, !PT ;  /* 0x000000209e9c7812 */ /* 0x040fe400078e3cff */
[C---:B------:R-:W-:Y:S02]  /*23d0*/  LOP3.LUT R155, R158.reuse, 0x30, RZ, 0x3c, !PT ;  /* 0x000000309e9b7812 */ /* 0x040fe400078e3cff */
[C---:B------:R-:W-:Y:S02]  /*23e0*/  LOP3.LUT R154, R158.reuse, 0x40, RZ, 0x3c, !PT ;  /* 0x000000409e9a7812 */ /* 0x040fe400078e3cff */
[C---:B------:R-:W-:Y:S02]  /*23f0*/  LOP3.LUT R153, R158.reuse, 0x50, RZ, 0x3c, !PT ;  /* 0x000000509e997812 */ /* 0x040fe400078e3cff */
[----:B------:R-:W-:-:S02]  /*2400*/  LOP3.LUT R152, R158, 0x60, RZ, 0x3c, !PT ;  /* 0x000000609e987812 */ /* 0x000fc400078e3cff */
[----:B------:R-:W-:Y:S02]  /*2410*/  LOP3.LUT R150, R158, 0x70, RZ, 0x3c, !PT ;  /* 0x000000709e967812 */ /* 0x000fe400078e3cff */
[-C--:B------:R-:W-:Y:S02]  /*2420*/  LEA.HI.X.SX32 R15, R15, R141.reuse, 0x1, P0 ;  /* 0x0000008d0f0f7211 */ /* 0x080fe400000f0eff */
[-C--:B------:R-:W-:Y:S02]  /*2430*/  LEA.HI.X.SX32 R23, R93, R141.reuse, 0x1, P4 ;  /* 0x0000008d5d177211 */ /* 0x080fe400020f0eff */
[-C--:B------:R-:W-:Y:S02]  /*2440*/  LEA.HI.X.SX32 R21, R95, R141.reuse, 0x1, P3 ;  /* 0x0000008d5f157211 */ /* 0x080fe400018f0eff */
[-C--:B------:R-:W-:Y:S02]  /*2450*/  LEA.HI.X.SX32 R11, R3, R141.reuse, 0x1, P5 ;  /* 0x0000008d030b7211 */ /* 0x080fe400028f0eff */
[----:B------:R-:W-:-:S02]  /*2460*/  LEA.HI.X.SX32 R9, R9, R141, 0x1, P2 ;  /* 0x0000008d09097211 */ /* 0x000fc400010f0eff */
[-C--:B------:R-:W-:Y:S02]  /*2470*/  LEA.HI.X.SX32 R7, R89, R141.reuse, 0x1, P1 ;  /* 0x0000008d59077211 */ /* 0x080fe400008f0eff */
[----:B------:R-:W-:-:S07]  /*2480*/  LEA.HI.X.SX32 R13, R145, R141, 0x1, P6 ;  /* 0x0000008d910d7211 */ /* 0x000fce00030f0eff */
.L_x_1:
[----:B------:R-:W-:-:S04]  /*2490*/  IMAD.WIDE R92, R159, 0x2, R10 ;  /* 0x000000029f5c7825 */ /* 0x000fc800078e020a */
[C---:B------:R-:W-:Y:S01]  /*24a0*/  IMAD.WIDE R88, R159.reuse, 0x2, R140 ;  /* 0x000000029f587825 */ /* 0x040fe200078e028c */
[----:B------:R0:W2:Y:S03]  /*24b0*/  LDG.E.U16 R177, desc[UR16][R92.64] ;  /* 0x000000105cb17981 */ /* 0x0000a6000c1e1500 */
[C---:B------:R-:W-:Y:S01]  /*24c0*/  IMAD.WIDE R94, R159.reuse, 0x2, R18 ;  /* 0x000000029f5e7825 */ /* 0x040fe200078e0212 */
[----:B------:R1:W3:Y:S03]  /*24d0*/  LDG.E.U16 R3, desc[UR16][R88.64] ;  /* 0x0000001058037981 */ /* 0x0002e6000c1e1500 */
[C---:B------:R-:W-:Y:S01]  /*24e0*/  IMAD.WIDE R166, R159.reuse, 0x2, R6 ;  /* 0x000000029fa67825 */ /* 0x040fe200078e0206 */
[----:B------:R4:W5:Y:S03]  /*24f0*/  LDG.E.U16 R176, desc[UR16][R94.64] ;  /* 0x000000105eb07981 */ /* 0x000966000c1e1500 */
[C---:B------:R-:W-:Y:S01]  /*2500*/  IMAD.WIDE R168, R159.reuse, 0x2, R106 ;  /* 0x000000029fa87825 */ /* 0x040fe200078e026a */
[----:B------:R-:W2:Y:S03]  /*2510*/  LDG.E.U16 R181, desc[UR16][R166.64] ;  /* 0x00000010a6b57981 */ /* 0x000ea6000c1e1500 */
[----:B------:R-:W-:-:S02]  /*2520*/  IMAD.WIDE R90, R159, 0x2, R12 ;  /* 0x000000029f5a7825 */ /* 0x000fc400078e020c */
[----:B------:R-:W5:Y:S02]  /*2530*/  LDG.E.U16 R168, desc[UR16][R168.64] ;  /* 0x00000010a8a87981 */ /* 0x000f64000c1e1500 */
[C---:B------:R-:W-:Y:S02]  /*2540*/  IMAD.WIDE R162, R159.reuse, 0x2, R8 ;  /* 0x000000029fa27825 */ /* 0x040fe400078e0208 */
[----:B------:R4:W5:Y:S02]  /*2550*/  LDG.E.U16 R4, desc[UR16][R90.64] ;  /* 0x000000105a047981 */ /* 0x000964000c1e1500 */
[C---:B------:R-:W-:Y:S02]  /*2560*/  IMAD.WIDE R170, R159.reuse, 0x2, R104 ;  /* 0x000000029faa7825 */ /* 0x040fe400078e0268 */
[----:B------:R4:W5:Y:S02]  /*2570*/  LDG.E.U16 R179, desc[UR16][R162.64] ;  /* 0x00000010a2b37981 */ /* 0x000964000c1e1500 */
[----:B------:R-:W-:-:S02]  /*2580*/  IMAD.WIDE R172, R159, 0x2, R102 ;  /* 0x000000029fac7825 */ /* 0x000fc400078e0266 */
[----:B------:R-:W5:Y:S02]  /*2590*/  LDG.E.U16 R171, desc[UR16][R170.64] ;  /* 0x00000010aaab7981 */ /* 0x000f64000c1e1500 */
[C---:B------:R-:W-:Y:S02]  /*25a0*/  IMAD.WIDE R174, R159.reuse, 0x2, R100 ;  /* 0x000000029fae7825 */ /* 0x040fe400078e0264 */
[----:B------:R-:W5:Y:S02]  /*25b0*/  LDG.E.U16 R172, desc[UR16][R172.64] ;  /* 0x00000010acac7981 */ /* 0x000f64000c1e1500 */
[C---:B------:R-:W-:Y:S02]  /*25c0*/  IMAD.WIDE R164, R159.reuse, 0x2, R96 ;  /* 0x000000029fa47825 */ /* 0x040fe400078e0260 */
[----:B------:R-:W5:Y:S02]  /*25d0*/  LDG.E.U16 R175, desc[UR16][R174.64] ;  /* 0x00000010aeaf7981 */ /* 0x000f64000c1e1500 */
[----:B0-----:R-:W-:-:S02]  /*25e0*/  IMAD.WIDE R92, R159, 0x2, R98 ;  /* 0x000000029f5c7825 */ /* 0x001fc400078e0262 */
[----:B------:R-:W5:Y:S02]  /*25f0*/  LDG.E.U16 R164, desc[UR16][R164.64] ;  /* 0x00000010a4a47981 */ /* 0x000f64000c1e1500 */
[C---:B-1----:R-:W-:Y:S02]  /*2600*/  IMAD.WIDE R88, R159.reuse, 0x2, R16 ;  /* 0x000000029f587825 */ /* 0x042fe400078e0210 */
[----:B------:R-:W5:Y:S02]  /*2610*/  LDG.E.U16 R178, desc[UR16][R92.64] ;  /* 0x000000105cb27981 */ /* 0x000f64000c1e1500 */
[----:B----4-:R-:W-:-:S04]  /*2620*/  IMAD.WIDE R94, R159, 0x2, R22 ;  /* 0x000000029f5e7825 */ /* 0x010fc800078e0216 */
[C---:B------:R-:W-:Y:S01]  /*2630*/  IMAD.WIDE R90, R159.reuse, 0x2, R14 ;  /* 0x000000029f5a7825 */ /* 0x040fe200078e020e */
[----:B------:R-:W4:Y:S03]  /*2640*/  LDG.E.U16 R165, desc[UR16][R88.64] ;  /* 0x0000001058a57981 */ /* 0x000f26000c1e1500 */
[----:B------:R-:W-:Y:S01]  /*2650*/  IMAD.WIDE R162, R159, 0x2, R20 ;  /* 0x000000029fa27825 */ /* 0x000fe200078e0214 */
[----:B------:R-:W4:Y:S04]  /*2660*/  LDG.E.U16 R169, desc[UR16][R94.64] ;  /* 0x000000105ea97981 */ /* 0x000f28000c1e1500 */
[----:B------:R-:W4:Y:S04]  /*2670*/  LDG.E.U16 R167, desc[UR16][R90.64] ;  /* 0x000000105aa77981 */ /* 0x000f28000c1e1500 */
[----:B------:R-:W4:Y:S01]  /*2680*/  LDG.E.U16 R173, desc[UR16][R162.64] ;  /* 0x00000010a2ad7981 */ /* 0x000f22000c1e1500 */
[----:B------:R-:W-:Y:S06]  /*2690*/  BAR.SYNC.DEFER_BLOCKING 0x0 ;  /* 0x0000000000007b1d */ /* 0x000fec0000010000 */
[----:B------:R-:W-:Y:S01]  /*26a0*/  UMOV UR13, 0x40000040 ;  /* 0x40000040000d7882 */ /* 0x000fe20000000000 */
[----:B------:R-:W-:Y:S01]  /*26b0*/  UMOV UR15, 0x40000040 ;  /* 0x40000040000f7882 */ /* 0x000fe20000000000 */
[----:B---3--:R-:W-:Y:S04]  /*26c0*/  STS.U16 [R158+UR7+0x4000], R3 ;  /* 0x004000039e007988 */ /* 0x008fe80008000407 */
[----:B--2---:R-:W-:Y:S04]  /*26d0*/  STS.U16 [R158+UR7+0x4400], R181 ;  /* 0x004400b59e007988 */ /* 0x004fe80008000407 */
        /* <DEDUP_REMOVED lines=10> */
[----:B----4-:R-:W-:Y:S04]  /*2780*/  STS.U16 [R152+UR7+0x4300], R165 ;  /* 0x004300a598007988 */ /* 0x010fe80008000407 */
[----:B------:R-:W-:Y:S04]  /*2790*/  STS.U16 [R152+UR7+0x4700], R169 ;  /* 0x004700a998007988 */ /* 0x000fe80008000407 */
[----:B------:R0:W-:Y:S04]  /*27a0*/  STS.U16 [R150+UR7+0x4380], R167 ;  /* 0x004380a796007988 */ /* 0x0001e80008000407 */
[----:B------:R1:W-:Y:S01]  /*27b0*/  STS.U16 [R150+UR7+0x4780], R173 ;  /* 0x004780ad96007988 */ /* 0x0003e20008000407 */
[----:B------:R2:W-:Y:S06]  /*27c0*/  MEMBAR.ALL.CTA ;  /* 0x0000000000007992 */ /* 0x0005ec0000008000 */
[----:B--2---:R-:W2:Y:S02]  /*27d0*/  FENCE.VIEW.ASYNC.S ;  /* 0x00000000000073c6 */ /* 0x004ea40000000000 */
[----:B--2---:R-:W-:Y:S06]  /*27e0*/  BAR.SYNC.DEFER_BLOCKING 0x0 ;  /* 0x0000000000007b1d */ /* 0x004fec0000010000 */
[----:B------:R-:W-:-:S06]  /*27f0*/  WARPGROUP.ARRIVE ;  /* 0x00000000000079c5 */ /* 0x000fcc0000000000 */
[----:B------:R-:W-:Y:S04]  /*2800*/  HGMMA.64x16x16.F32 R88, gdesc[UR12].tnspA, RZ, !UPT ;  /* 0x202000000c5879f0 */ /* 0x000fe8000c7008ff */
[----:B------:R-:W-:Y:S04]  /*2810*/  HGMMA.64x16x16.F32 R88, gdesc[UR8].tnspA, R88 ;  /* 0x20200000085879f0 */ /* 0x000fe80008700858 */
[----:B------:R-:W-:Y:S01]  /*2820*/  HGMMA.64x16x16.F32 R88, gdesc[UR40].tnspA, R88 ;  /* 0x20200000285879f0 */ /* 0x000fe20008700858 */
[----:B0-----:R-:W-:-:S04]  /*2830*/  IMAD.WIDE R166, R151, 0x2, R134 ;  /* 0x0000000297a67825 */ /* 0x001fc800078e0286 */
[C---:B------:R-:W-:Y:S01]  /*2840*/  IMAD.WIDE R168, R151.reuse, 0x2, R132 ;  /* 0x0000000297a87825 */ /* 0x040fe200078e0284 */
[----:B------:R0:W2:Y:S03]  /*2850*/  LDG.E.U16 R186, desc[UR16][R166.64] ;  /* 0x00000010a6ba7981 */ /* 0x0000a6000c1e1500 */
[C---:B------:R-:W-:Y:S01]  /*2860*/  IMAD.WIDE R170, R151.reuse, 0x2, R130 ;  /* 0x0000000297aa7825 */ /* 0x040fe200078e0282 */
[----:B------:R3:W4:Y:S03]  /*2870*/  LDG.E.U16 R188, desc[UR16][R168.64] ;  /* 0x00000010a8bc7981 */ /* 0x000726000c1e1500 */
[C---:B-1----:R-:W-:Y:S01]  /*2880*/  IMAD.WIDE R172, R151.reuse, 0x2, R128 ;  /* 0x0000000297ac7825 */ /* 0x042fe200078e0280 */
[----:B------:R1:W5:Y:S03]  /*2890*/  LDG.E.U16 R190, desc[UR16][R170.64] ;  /* 0x00000010aabe7981 */ /* 0x000366000c1e1500 */
[C---:B------:R-:W-:Y:S01]  /*28a0*/  IMAD.WIDE R162, R151.reuse, 0x2, R138 ;  /* 0x0000000297a27825 */ /* 0x040fe200078e028a */
[----:B------:R1:W5:Y:S03]  /*28b0*/  LDG.E.U16 R192, desc[UR16][R172.64] ;  /* 0x00000010acc07981 */ /* 0x000366000c1e1500 */
[C---:B------:R-:W-:Y:S01]  /*28c0*/  IMAD.WIDE R164, R151.reuse, 0x2, R136 ;  /* 0x0000000297a47825 */ /* 0x040fe200078e0288 */
[----:B------:R1:W2:Y:S01]  /*28d0*/  LDG.E.U16 R182, desc[UR16][R162.64] ;  /* 0x00000010a2b67981 */ /* 0x0002a2000c1e1500 */
[----:B------:R-:W-:Y:S03]  /*28e0*/  HGMMA.64x16x16.F32 R88, gdesc[UR36].tnspA, R88 ;  /* 0x20200000245879f0 */ /* 0x000fe60008700858 */
[----:B------:R1:W4:Y:S01]  /*28f0*/  LDG.E.U16 R184, desc[UR16][R164.64] ;  /* 0x00000010a4b87981 */ /* 0x000322000c1e1500 */
[----:B------:R-:W-:-:S04]  /*2900*/  IMAD.WIDE R174, R151, 0x2, R126 ;  /* 0x0000000297ae7825 */ /* 0x000fc800078e027e */
[C---:B------:R-:W-:Y:S02]  /*2910*/  IMAD.WIDE R176, R151.reuse, 0x2, R120 ;  /* 0x0000000297b07825 */ /* 0x040fe400078e0278 */
[----:B------:R-:W5:Y:S02]  /*2920*/  LDG.E.U16 R174, desc[UR16][R174.64] ;  /* 0x00000010aeae7981 */ /* 0x000f64000c1e1500 */
[C---:B------:R-:W-:Y:S02]  /*2930*/  IMAD.WIDE R178, R151.reuse, 0x2, R118 ;  /* 0x0000000297b27825 */ /* 0x040fe400078e0276 */
[----:B------:R-:W5:Y:S02]  /*2940*/  LDG.E.U16 R176, desc[UR16][R176.64] ;  /* 0x00000010b0b07981 */ /* 0x000f64000c1e1500 */
[C---:B------:R-:W-:Y:S02]  /*2950*/  IMAD.WIDE R180, R151.reuse, 0x2, R116 ;  /* 0x0000000297b47825 */ /* 0x040fe400078e0274 */
[----:B------:R-:W5:Y:S02]  /*2960*/  LDG.E.U16 R178, desc[UR16][R178.64] ;  /* 0x00000010b2b27981 */ /* 0x000f64000c1e1500 */
[----:B0-----:R-:W-:-:S02]  /*2970*/  IMAD.WIDE R166, R151, 0x2, R114 ;  /* 0x0000000297a67825 */ /* 0x001fc400078e0272 */
[----:B------:R-:W5:Y:S02]  /*2980*/  LDG.E.U16 R180, desc[UR16][R180.64] ;  /* 0x00000010b4b47981 */ /* 0x000f64000c1e1500 */
[C---:B---3--:R-:W-:Y:S02]  /*2990*/  IMAD.WIDE R168, R151.reuse, 0x2, R112 ;  /* 0x0000000297a87825 */ /* 0x048fe400078e0270 */
[----:B------:R-:W3:Y:S02]  /*29a0*/  LDG.E.U16 R166, desc[UR16][R166.64] ;  /* 0x00000010a6a67981 */ /* 0x000ee4000c1e1500 */
[C---:B-1----:R-:W-:Y:S02]  /*29b0*/  IMAD.WIDE R170, R151.reuse, 0x2, R110 ;  /* 0x0000000297aa7825 */ /* 0x042fe400078e026e */
[----:B------:R-:W3:Y:S02]  /*29c0*/  LDG.E.U16 R168, desc[UR16][R168.64] ;  /* 0x00000010a8a87981 */ /* 0x000ee4000c1e1500 */
[----:B------:R-:W-:-:S02]  /*29d0*/  IMAD.WIDE R172, R151, 0x2, R108 ;  /* 0x0000000297ac7825 */ /* 0x000fc400078e026c */
[----:B------:R-:W3:Y:S02]  /*29e0*/  LDG.E.U16 R170, desc[UR16][R170.64] ;  /* 0x00000010aaaa7981 */ /* 0x000ee4000c1e1500 */
[C---:B------:R-:W-:Y:S02]  /*29f0*/  IMAD.WIDE R162, R151.reuse, 0x2, R124 ;  /* 0x0000000297a27825 */ /* 0x040fe400078e027c */
[----:B------:R-:W3:Y:S02]  /*2a00*/  LDG.E.U16 R172, desc[UR16][R172.64] ;  /* 0x00000010acac7981 */ /* 0x000ee4000c1e1500 */
[----:B------:R-:W-:Y:S02]  /*2a10*/  IMAD.WIDE R164, R151, 0x2, R122 ;  /* 0x0000000297a47825 */ /* 0x000fe400078e027a */
[----:B------:R0:W3:Y:S04]  /*2a20*/  LDG.E.U16 R194, desc[UR16][R162.64] ;  /* 0x00000010a2c27981 */ /* 0x0000e8000c1e1500 */
[----:B------:R1:W3:Y:S01]  /*2a30*/  LDG.E.U16 R196, desc[UR16][R164.64] ;  /* 0x00000010a4c47981 */ /* 0x0002e2000c1e1500 */
[----:B------:R-:W-:Y:S04]  /*2a40*/  HGMMA.64x16x16.F32 R88, gdesc[UR32].tnspA, R88 ;  /* 0x20200000205879f0 */ /* 0x000fe80008700858 */
[----:B------:R-:W-:Y:S04]  /*2a50*/  HGMMA.64x16x16.F32 R88, gdesc[UR28].tnspA, R88 ;  /* 0x202000001c5879f0 */ /* 0x000fe80008700858 */
[----:B------:R-:W-:Y:S04]  /*2a60*/  HGMMA.64x16x16.F32 R88, gdesc[UR24].tnspA, R88 ;  /* 0x20200000185879f0 */ /* 0x000fe80008700858 */
[----:B------:R-:W-:Y:S03]  /*2a70*/  HGMMA.64x16x16.F32 R88, gdesc[UR20].tnspA, R88, gsb0 ;  /* 0x20200000145879f0 */ /* 0x000fe60008000858 */
[----:B------:R-:W-:-:S02]  /*2a80*/  WARPGROUP.DEPBAR.LE gsb0, 0x0 ;  /* 0x00008000000079c5 */ /* 0x000fc40000010000 */
[----:B------:R-:W-:Y:S01]  /*2a90*/  FMUL R3, R88, UR18 ;  /* 0x0000001258037c20 */ /* 0x000fe20008400000 */
[----:B------:R-:W-:Y:S01]  /*2aa0*/  FMUL R4, R89, UR18 ;  /* 0x0000001259047c20 */ /* 0x000fe20008400000 */
[----:B0-----:R-:W-:Y:S01]  /*2ab0*/  FMUL R162, R92, UR18 ;  /* 0x000000125ca27c20 */ /* 0x001fe20008400000 */
[----:B------:R-:W-:Y:S03]  /*2ac0*/  BAR.SYNC.DEFER_BLOCKING 0x0 ;  /* 0x0000000000007b1d */ /* 0x000fe60000010000 */
[----:B------:R-:W-:Y:S01]  /*2ad0*/  FMNMX R163, R3, R4, !PT ;  /* 0x0000000403a37209 */ /* 0x000fe20007800000 */
[----:B------:R-:W-:-:S03]  /*2ae0*/  FMUL R3, R93, UR18 ;  /* 0x000000125d037c20 */ /* 0x000fc60008400000 */
[----:B------:R-:W-:Y:S01]  /*2af0*/  FMNMX R162, R162, R163, !PT ;  /* 0x000000a3a2a27209 */ /* 0x000fe20007800000 */
[----:B------:R-:W-:-:S03]  /*2b00*/  FMUL R4, R91, UR18 ;  /* 0x000000125b047c20 */ /* 0x000fc60008400000 */
[----:B-1----:R-:W-:Y:S01]  /*2b10*/  FMNMX R164, R3, R162, !PT ;  /* 0x000000a203a47209 */ /* 0x002fe20007800000 */
[----:B------:R-:W-:Y:S01]  /*2b20*/  FMUL R3, R90, UR18 ;  /* 0x000000125a037c20 */ /* 0x000fe20008400000 */
[----:B------:R-:W-:-:S04]  /*2b30*/  FMUL R162, R94, UR18 ;  /* 0x000000125ea27c20 */ /* 0x000fc80008400000 */
[----:B------:R-:W-:Y:S01]  /*2b40*/  FMNMX R163, R3, R4, !PT ;  /* 0x0000000403a37209 */ /* 0x000fe20007800000 */
[----:B------:R-:W-:Y:S01]  /*2b50*/  FMUL R3, R95, UR18 ;  /* 0x000000125f037c20 */ /* 0x000fe20008400000 */
[----:B------:R-:W0:Y:S02]  /*2b60*/  SHFL.BFLY PT, R165, R164, 0x2, 0x1f ;  /* 0x0c401f00a4a57f89 */ /* 0x000e2400000e0000 */
[----:B------:R-:W-:-:S04]  /*2b70*/  FMNMX R162, R162, R163, !PT ;  /* 0x000000a3a2a27209 */ /* 0x000fc80007800000 */
[----:B------:R-:W-:-:S05]  /*2b80*/  FMNMX R3, R3, R162, !PT ;  /* 0x000000a203037209 */ /* 0x000fca0007800000 */
[----:B------:R-:W1:Y:S01]  /*2b90*/  SHFL.BFLY PT, R162, R3, 0x2, 0x1f ;  /* 0x0c401f0003a27f89 */ /* 0x000e6200000e0000 */
[----:B0-----:R-:W-:-:S05]  /*2ba0*/  FMNMX R165, R164, R165, !PT ;  /* 0x000000a5a4a57209 */ /* 0x001fca0007800000 */
[----:B------:R-:W0:Y:S01]  /*2bb0*/  SHFL.BFLY PT, R4, R165, 0x1, 0x1f ;  /* 0x0c201f00a5047f89 */ /* 0x000e2200000e0000 */
[----:B-1----:R-:W-:-:S05]  /*2bc0*/  FMNMX R162, R3, R162, !PT ;  /* 0x000000a203a27209 */ /* 0x002fca0007800000 */
[----:B------:R-:W1:Y:S04]  /*2bd0*/  SHFL.BFLY PT, R167, R162, 0x1, 0x1f ;  /* 0x0c201f00a2a77f89 */ /* 0x000e6800000e0000 */
[----:B--2---:R-:W-:Y:S04]  /*2be0*/  STS.U16 [R147+UR7+0x4000], R182 ;  /* 0x004000b693007988 */ /* 0x004fe80008000407 */
[----:B----4-:R-:W-:Y:S01]  /*2bf0*/  STS.U16 [R147+UR7+0x4100], R184 ;  /* 0x004100b893007988 */ /* 0x010fe20008000407 */
[----:B0-----:R-:W-:-:S03]  /*2c00*/  FMNMX R163, R165, R4, !PT ;  /* 0x00000004a5a37209 */ /* 0x001fc60007800000 */
[----:B------:R-:W-:Y:S01]  /*2c10*/  STS.U16 [R147+UR7+0x4200], R186 ;  /* 0x004200ba93007988 */ /* 0x000fe20008000407 */
[----:B------:R-:W-:-:S03]  /*2c20*/  FMNMX R163, R163, R160, !PT ;  /* 0x000000a0a3a37209 */ /* 0x000fc60007800000 */
[----:B------:R-:W-:Y:S04]  /*2c30*/  STS.U16 [R147+UR7+0x4300], R188 ;  /* 0x004300bc93007988 */ /* 0x000fe80008000407 */
[----:B-----5:R-:W-:Y:S04]  /*2c40*/  STS.U16 [R147+UR7+0x4400], R190 ;  /* 0x004400be93007988 */ /* 0x020fe80008000407 */
[----:B------:R-:W-:Y:S04]  /*2c50*/  STS.U16 [R147+UR7+0x4500], R192 ;  /* 0x004500c093007988 */ /* 0x000fe80008000407 */
[----:B------:R-:W-:Y:S04]  /*2c60*/  STS.U16 [R147+UR7+0x4600], R174 ;  /* 0x004600ae93007988 */ /* 0x000fe80008000407 */
[----:B---3--:R-:W-:Y:S04]  /*2c70*/  STS.U16 [R147+UR7+0x4700], R194 ;  /* 0x004700c293007988 */ /* 0x008fe80008000407 */
[----:B------:R-:W-:Y:S04]  /*2c80*/  STS.U16 [R147+UR7+0x4800], R196 ;  /* 0x004800c493007988 */ /* 0x000fe80008000407 */
[----:B------:R-:W-:Y:S04]  /*2c90*/  STS.U16 [R147+UR7+0x4900], R176 ;  /* 0x004900b093007988 */ /* 0x000fe80008000407 */
[----:B------:R-:W-:Y:S04]  /*2ca0*/  STS.U16 [R147+UR7+0x4a00], R178 ;  /* 0x004a00b293007988 */ /* 0x000fe80008000407 */
[----:B------:R-:W-:Y:S04]  /*2cb0*/  STS.U16 [R147+UR7+0x4b00], R180 ;  /* 0x004b00b493007988 */ /* 0x000fe80008000407 */
[----:B------:R-:W-:Y:S04]  /*2cc0*/  STS.U16 [R147+UR7+0x4c00], R166 ;  /* 0x004c00a693007988 */ /* 0x000fe80008000407 */
[----:B------:R-:W-:Y:S04]  /*2cd0*/  STS.U16 [R147+UR7+0x4d00], R168 ;  /* 0x004d00a893007988 */ /* 0x000fe80008000407 */
[----:B------:R-:W-:Y:S04]  /*2ce0*/  STS.U16 [R147+UR7+0x4e00], R170 ;  /* 0x004e00aa93007988 */ /* 0x000fe80008000407 */
[----:B------:R-:W-:Y:S01]  /*2cf0*/  STS.U16 [R147+UR7+0x4f00], R172 ;  /* 0x004f00ac93007988 */ /* 0x000fe20008000407 */
[----:B------:R-:W-:Y:S01]  /*2d00*/  FFMA R88, R88, UR18, -R163 ;  /* 0x0000001258587c23 */ /* 0x000fe200080008a3 */
[----:B------:R0:W-:Y:S06]  /*2d10*/  MEMBAR.ALL.CTA ;  /* 0x0000000000007992 */ /* 0x0001ec0000008000 */
[----:B0-----:R-:W0:Y:S01]  /*2d20*/  FENCE.VIEW.ASYNC.S ;  /* 0x00000000000073c6 */ /* 0x001e220000000000 */
[----:B-1----:R-:W-:Y:S01]  /*2d30*/  FMNMX R4, R162, R167, !PT ;  /* 0x000000a7a2047209 */ /* 0x002fe20007800000 */
[----:B------:R-:W-:-:S03]  /*2d40*/  FMUL R88, R88, 1.4426950216293334961 ;  /* 0x3fb8aa3b58587820 */ /* 0x000fc60000400000 */
[----:B------:R-:W-:Y:S01]  /*2d50*/  FMNMX R3, R4, R161, !PT ;  /* 0x000000a104037209 */ /* 0x000fe20007800000 */
[----:B------:R-:W-:Y:S01]  /*2d60*/  FADD R4, -R163, R160 ;  /* 0x000000a0a3047221 */ /* 0x000fe20000000100 */
[----:B------:R1:W-:Y:S01]  /*2d70*/  MUFU.EX2 R164, R88 ;  /* 0x0000005800a47308 */ /* 0x0003e20000000800 */
[--C-:B------:R-:W-:Y:S01]  /*2d80*/  FFMA R92, R92, UR18, -R163.reuse ;  /* 0x000000125c5c7c23 */ /* 0x100fe200080008a3 */
[----:B------:R-:W-:Y:S01]  /*2d90*/  FFMA R93, R93, UR18, -R163 ;  /* 0x000000125d5d7c23 */ /* 0x000fe200080008a3 */
[--C-:B------:R-:W-:Y:S01]  /*2da0*/  FFMA R94, R94, UR18, -R3.reuse ;  /* 0x000000125e5e7c23 */ /* 0x100fe20008000803 */
[----:B------:R-:W-:Y:S01]  /*2db0*/  FFMA R95, R95, UR18, -R3 ;  /* 0x000000125f5f7c23 */ /* 0x000fe20008000803 */
[----:B-1----:R-:W-:Y:S01]  /*2dc0*/  FMUL R88, R4, 1.4426950216293334961 ;  /* 0x3fb8aa3b04587820 */ /* 0x002fe20000400000 */
[----:B------:R-:W-:-:S03]  /*2dd0*/  FFMA R89, R89, UR18, -R163 ;  /* 0x0000001259597c23 */ /* 0x000fc600080008a3 */
[----:B------:R1:W2:Y:S01]  /*2de0*/  MUFU.EX2 R169, R88 ;  /* 0x0000005800a97308 */ /* 0x0002a20000000800 */
[--C-:B------:R-:W-:Y:S01]  /*2df0*/  FFMA R90, R90, UR18, -R3.reuse ;  /* 0x000000125a5a7c23 */ /* 0x100fe20008000803 */
[----:B------:R-:W-:Y:S01]  /*2e00*/  FFMA R91, R91, UR18, -R3 ;  /* 0x000000125b5b7c23 */ /* 0x000fe20008000803 */
[----:B------:R-:W-:Y:S01]  /*2e10*/  FMUL R92, R92, 1.4426950216293334961 ;  /* 0x3fb8aa3b5c5c7820 */ /* 0x000fe20000400000 */
[----:B------:R-:W-:Y:S01]  /*2e20*/  FMUL R93, R93, 1.4426950216293334961 ;  /* 0x3fb8aa3b5d5d7820 */ /* 0x000fe20000400000 */
[----:B------:R-:W-:Y:S01]  /*2e30*/  FMUL R94, R94, 1.4426950216293334961 ;  /* 0x3fb8aa3b5e5e7820 */ /* 0x000fe20000400000 */
[----:B-1----:R-:W-:Y:S01]  /*2e40*/  FADD R88, -R3, R161 ;  /* 0x000000a103587221 */ /* 0x002fe20000000100 */
[----:B------:R-:W-:Y:S01]  /*2e50*/  FMUL R95, R95, 1.4426950216293334961 ;  /* 0x3fb8aa3b5f5f7820 */ /* 0x000fe20000400000 */
[----:B------:R-:W-:Y:S02]  /*2e60*/  FMUL R89, R89, 1.4426950216293334961 ;  /* 0x3fb8aa3b59597820 */ /* 0x000fe40000400000 */
[----:B------:R-:W-:Y:S01]  /*2e70*/  FMUL R88, R88, 1.4426950216293334961 ;  /* 0x3fb8aa3b58587820 */ /* 0x000fe20000400000 */
[----:B------:R-:W-:Y:S01]  /*2e80*/  FMUL R90, R90, 1.4426950216293334961 ;  /* 0x3fb8aa3b5a5a7820 */ /* 0x000fe20000400000 */
[----:B------:R-:W-:-:S02]  /*2e90*/  FMUL R91, R91, 1.4426950216293334961 ;  /* 0x3fb8aa3b5b5b7820 */ /* 0x000fc40000400000 */
[----:B------:R-:W1:Y:S08]  /*2ea0*/  MUFU.EX2 R161, R88 ;  /* 0x0000005800a17308 */ /* 0x000e700000000800 */
[----:B------:R-:W3:Y:S08]  /*2eb0*/  MUFU.EX2 R165, R89 ;  /* 0x0000005900a57308 */ /* 0x000ef00000000800 */
[----:B------:R-:W-:Y:S08]  /*2ec0*/  MUFU.EX2 R92, R92 ;  /* 0x0000005c005c7308 */ /* 0x000ff00000000800 */
[----:B------:R-:W4:Y:S08]  /*2ed0*/  MUFU.EX2 R93, R93 ;  /* 0x0000005d005d7308 */ /* 0x000f300000000800 */
[----:B------:R4:W-:Y:S08]  /*2ee0*/  MUFU.EX2 R4, R90 ;  /* 0x0000005a00047308 */ /* 0x0009f00000000800 */
[----:B------:R-:W5:Y:S08]  /*2ef0*/  MUFU.EX2 R167, R91 ;  /* 0x0000005b00a77308 */ /* 0x000f700000000800 */
[----:B------:R-:W-:Y:S08]  /*2f00*/  MUFU.EX2 R94, R94 ;  /* 0x0000005e005e7308 */ /* 0x000ff00000000800 */
[----:B------:R-:W0:Y:S01]  /*2f10*/  MUFU.EX2 R95, R95 ;  /* 0x0000005f005f7308 */ /* 0x000e220000000800 */
[-C--:B--2---:R-:W-:Y:S01]  /*2f20*/  FMUL R24, R24, R169.reuse ;  /* 0x000000a918187220 */ /* 0x084fe20000400000 */
[-C--:B------:R-:W-:Y:S01]  /*2f30*/  FMUL R25, R25, R169.reuse ;  /* 0x000000a919197220 */ /* 0x080fe20000400000 */
        /* <DEDUP_REMOVED lines=29> */
[----:B------:R-:W-:Y:S01]  /*3110*/  FMUL R85, R85, R169 ;  /* 0x000000a955557220 */ /* 0x000fe20000400000 */
[-C--:B-1----:R-:W-:Y:S01]  /*3120*/  FMUL R26, R26, R161.reuse ;  /* 0x000000a11a1a7220 */ /* 0x082fe20000400000 */
        /* <DEDUP_REMOVED lines=31> */
[----:B---3--:R-:W-:-:S02]  /*3320*/  F2FP.F16.F32.PACK_AB R88, R165, R164 ;  /* 0x000000a4a558723e */ /* 0x008fc400000000ff */
[----:B----4-:R-:W-:Y:S02]  /*3330*/  F2FP.F16.F32.PACK_AB R90, R93, R92 ;  /* 0x0000005c5d5a723e */ /* 0x010fe400000000ff */
[----:B-----5:R-:W-:Y:S02]  /*3340*/  F2FP.F16.F32.PACK_AB R89, R167, R4 ;  /* 0x00000004a759723e */ /* 0x020fe400000000ff */
[----:B0-----:R-:W-:Y:S01]  /*3350*/  F2FP.F16.F32.PACK_AB R91, R95, R94 ;  /* 0x0000005e5f5b723e */ /* 0x001fe200000000ff */
[----:B------:R-:W-:Y:S06]  /*3360*/  BAR.SYNC.DEFER_BLOCKING 0x0 ;  /* 0x0000000000007b1d */ /* 0x000fec0000010000 */
[----:B------:R-:W-:Y:S01]  /*3370*/  UMOV UR15, 0xc0000010 ;  /* 0xc0000010000f7882 */ /* 0x000fe20000000000 */
[----:B------:R-:W-:-:S06]  /*3380*/  WARPGROUP.ARRIVE ;  /* 0x00000000000079c5 */ /* 0x000fcc0000000000 */
[----:B------:R-:W-:Y:S01]  /*3390*/  HGMMA.64x128x16.F32 R24, R88, gdesc[UR12], R24, gsb0 ;  /* 0x01e0000c58187df0 */ /* 0x000fe20008000818 */
[----:B------:R-:W-:Y:S01]  /*33a0*/  FADD R165, R164, R165 ;  /* 0x000000a5a4a57221 */ /* 0x000fe20000000000 */
[----:B------:R-:W-:-:S03]  /*33b0*/  FADD R167, R4, R167 ;  /* 0x000000a704a77221 */ /* 0x000fc60000000000 */
[----:B------:R-:W-:Y:S01]  /*33c0*/  FADD R92, R92, R165 ;  /* 0x000000a55c5c7221 */ /* 0x000fe20000000000 */
[----:B------:R-:W-:-:S03]  /*33d0*/  FADD R94, R94, R167 ;  /* 0x000000a75e5e7221 */ /* 0x000fc60000000000 */
[----:B------:R-:W-:Y:S01]  /*33e0*/  FADD R92, R93, R92 ;  /* 0x0000005c5d5c7221 */ /* 0x000fe20000000000 */
[----:B------:R-:W-:-:S04]  /*33f0*/  FADD R94, R95, R94 ;  /* 0x0000005e5f5e7221 */ /* 0x000fc80000000000 */
[----:B------:R-:W0:Y:S04]  /*3400*/  SHFL.BFLY PT, R93, R92, 0x2, 0x1f ;  /* 0x0c401f005c5d7f89 */ /* 0x000e2800000e0000 */
[----:B------:R-:W1:Y:S01]  /*3410*/  SHFL.BFLY PT, R95, R94, 0x2, 0x1f ;  /* 0x0c401f005e5f7f89 */ /* 0x000e6200000e0000 */
[----:B------:R-:W-:Y:S01]  /*3420*/  UIADD3 UR4, UR4, 0x10, URZ ;  /* 0x0000001004047890 */ /* 0x000fe2000fffe03f */
[----:B0-----:R-:W-:Y:S01]  /*3430*/  FADD R93, R92, R93 ;  /* 0x0000005d5c5d7221 */ /* 0x001fe20000000000 */
[----:B-1----:R-:W-:-:S04]  /*3440*/  FADD R95, R94, R95 ;  /* 0x0000005f5e5f7221 */ /* 0x002fc80000000000 */
[----:B------:R-:W0:Y:S04]  /*3450*/  SHFL.BFLY PT, R4, R93, 0x1, 0x1f ;  /* 0x0c201f005d047f89 */ /* 0x000e2800000e0000 */
[----:B------:R-:W1:Y:S01]  /*3460*/  SHFL.BFLY PT, R160, R95, 0x1, 0x1f ;  /* 0x0c201f005fa07f89 */ /* 0x000e6200000e0000 */
[----:B------:R-:W-:Y:S01]  /*3470*/  ISETP.LE.AND P0, PT, R149, UR4, PT ;  /* 0x0000000495007c0c */ /* 0x000fe2000bf03270 */
[----:B------:R-:W-:Y:S02]  /*3480*/  IMAD R151, R143, 0x10, R151 ;  /* 0x000000108f977824 */ /* 0x000fe400078e0297 */
[----:B------:R-:W-:Y:S02]  /*3490*/  IMAD R159, R145, 0x10, R159 ;  /* 0x00000010919f7824 */ /* 0x000fe400078e029f */
[----:B0-----:R-:W-:Y:S01]  /*34a0*/  FADD R4, R93, R4 ;  /* 0x000000045d047221 */ /* 0x001fe20000000000 */
[----:B-1----:R-:W-:-:S03]  /*34b0*/  FADD R160, R95, R160 ;  /* 0x000000a05fa07221 */ /* 0x002fc60000000000 */
[----:B------:R-:W-:Y:S01]  /*34c0*/  FFMA R142, R169, R142, R4 ;  /* 0x0000008ea98e7223 */ /* 0x000fe20000000004 */
[--C-:B------:R-:W-:Y:S02]  /*34d0*/  IMAD.MOV.U32 R4, RZ, RZ, R163.reuse ;  /* 0x000000ffff047224 */ /* 0x100fe400078e00a3 */
[----:B------:R-:W-:Y:S01]  /*34e0*/  FFMA R144, R161, R144, R160 ;  /* 0x00000090a1907223 */ /* 0x000fe200000000a0 */
[----:B------:R-:W-:Y:S02]  /*34f0*/  IMAD.MOV.U32 R160, RZ, RZ, R163 ;  /* 0x000000ffffa07224 */ /* 0x000fe400078e00a3 */
[----:B------:R-:W-:Y:S01]  /*3500*/  IMAD.MOV.U32 R161, RZ, RZ, R3 ;  /* 0x000000ffffa17224 */ /* 0x000fe200078e0003 */
[----:B------:R-:W-:Y:S02]  /*3510*/  WARPGROUP.DEPBAR.LE gsb0, 0x0 ;  /* 0x00008000000079c5 */ /* 0x000fe40000010000 */
[----:B------:R-:W-:Y:S05]  /*3520*/  @!P0 BRA `(.L_x_1) ;  /* 0xffffffec00d88947 */ /* 0x000fea000383ffff */
.L_x_0:
[----:B------:R-:W-:Y:S01]  /*3530*/  FMUL R11, R82, 0.25 ;  /* 0x3e800000520b7820 */ /* 0x000fe20000400000 */
[----:B------:R-:W-:Y:S01]  /*3540*/  FSETP.GT.AND P1, PT, |R144|, 8.50705917302346158658e+37, PT ;  /* 0x7e8000009000780b */ /* 0x000fe20003f24200 */
[----:B------:R-:W-:Y:S01]  /*3550*/  FMUL R13, R78, 0.25 ;  /* 0x3e8000004e0d7820 */ /* 0x000fe20000400000 */
[----:B------:R-:W-:Y:S01]  /*3560*/  FMUL R14, R71, 0.25 ;  /* 0x3e800000470e7820 */ /* 0x000fe20000400000 */
[----:B------:R-:W-:Y:S01]  /*3570*/  FMUL R16, R67, 0.25 ;  /* 0x3e80000043107820 */ /* 0x000fe20000400000 */
[----:B------:R-:W-:Y:S01]  /*3580*/  FSEL R82, R11, R82, P1 ;  /* 0x000000520b527208 */ /* 0x000fe20000800000 */
        /* <DEDUP_REMOVED lines=43> */
[----:B------:R-:W-:Y:S01]  /*3840*/  FSETP.GT.AND P2, PT, |R142|, 8.50705917302346158658e+37, PT ;  /* 0x7e8000008e00780b */ /* 0x000fe20003f44200 */
        /* <DEDUP_REMOVED lines=57> */
[C---:B------:R-:W-:Y:S01]  /*3be0*/  LOP3.LUT R18, R2.reuse, 0x7, RZ, 0xc0, !PT ;  /* 0x0000000702127812 */ /* 0x040fe200078ec0ff */
[----:B------:R-:W-:Y:S01]  /*3bf0*/  FMUL R12, R79, 0.25 ;  /* 0x3e8000004f0c7820 */ /* 0x000fe20000400000 */
[----:B------:R-:W-:Y:S01]  /*3c00*/  FSEL R183, R17, R28, P2 ;  /* 0x0000001c11b77208 */ /* 0x000fe20001000000 */
[----:B------:R-:W-:Y:S01]  /*3c10*/  IMAD.SHL.U32 R17, R2, 0x4, RZ ;  /* 0x0000000402117824 */ /* 0x000fe200078e00ff */
[----:B------:R-:W-:Y:S01]  /*3c20*/  FSEL R149, R15, R48, P2 ;  /* 0x000000300f957208 */ /* 0x000fe20001000000 */
[----:B------:R-:W-:Y:S01]  /*3c30*/  FMUL R15, R40, 0.25 ;  /* 0x3e800000280f7820 */ /* 0x000fe20000400000 */
[----:B------:R-:W-:Y:S01]  /*3c40*/  LEA R19, R18, UR7, 0x4 ;  /* 0x0000000712137c11 */ /* 0x000fe2000f8e20ff */
[----:B------:R-:W-:Y:S01]  /*3c50*/  FMUL R7, R86, 0.25 ;  /* 0x3e80000056077820 */ /* 0x000fe20000400000 */
[----:B------:R-:W-:Y:S01]  /*3c60*/  FSEL R181, R16, R29, P2 ;  /* 0x0000001d10b57208 */ /* 0x000fe20001000000 */
[----:B------:R-:W-:Y:S01]  /*3c70*/  FMUL R16, R25, 0.25 ;  /* 0x3e80000019107820 */ /* 0x000fe20000400000 */
[----:B------:R-:W-:Y:S01]  /*3c80*/  LOP3.LUT R17, R17, 0xc0, RZ, 0xc0, !PT ;  /* 0x000000c011117812 */ /* 0x000fe200078ec0ff */
[----:B------:R-:W-:Y:S01]  /*3c90*/  IMAD R18, R18, -0x8, R19 ;  /* 0xfffffff812127824 */ /* 0x000fe200078e0213 */
[----:B------:R-:W-:Y:S01]  /*3ca0*/  FSEL R167, R15, R40, P2 ;  /* 0x000000280fa77208 */ /* 0x000fe20001000000 */
[----:B------:R-:W-:Y:S01]  /*3cb0*/  FMUL R15, R32, 0.25 ;  /* 0x3e800000200f7820 */ /* 0x000fe20000400000 */
[----:B------:R-:W-:Y:S01]  /*3cc0*/  FSETP.GEU.AND P5, PT, |R144|, 1.175494350822287508e-38, PT ;  /* 0x008000009000780b */ /* 0x000fe20003fae200 */
[----:B------:R-:W-:Y:S01]  /*3cd0*/  BAR.SYNC.DEFER_BLOCKING 0x0 ;  /* 0x0000000000007b1d */ /* 0x000fe20000010000 */
[----:B------:R-:W-:Y:S01]  /*3ce0*/  FSEL R187, R16, R25, P2 ;  /* 0x0000001910bb7208 */ /* 0x000fe20001000000 */
[----:B------:R-:W-:-:S02]  /*3cf0*/  IMAD.IADD R25, R17, 0x1, R18 ;  /* 0x0000000111197824 */ /* 0x000fc400078e0212 */
[----:B------:R-:W-:Y:S01]  /*3d00*/  FMUL R17, R144, 8388608 ;  /* 0x4b00000090117820 */ /* 0x000fe20000400000 */
[----:B------:R-:W-:Y:S01]  /*3d10*/  FSEL R179, R15, R32, P2 ;  /* 0x000000200fb37208 */ /* 0x000fe20001000000 */
[----:B------:R-:W-:Y:S01]  /*3d20*/  FMUL R15, R24, 0.25 ;  /* 0x3e800000180f7820 */ /* 0x000fe20000400000 */
[----:B------:R-:W-:Y:S01]  /*3d30*/  FSETP.GEU.AND P4, PT, R144, 1.175494350822287508e-38, PT ;  /* 0x008000009000780b */ /* 0x000fe20003f8e000 */
[----:B------:R-:W0:Y:S01]  /*3d40*/  LDC R6, c[0x0][0x278] ;  /* 0x00009e00ff067b82 */ /* 0x000e220000000800 */
[----:B------:R-:W-:Y:S01]  /*3d50*/  LOP3.LUT R48, R2, 0x8, RZ, 0xc0, !PT ;  /* 0x0000000802307812 */ /* 0x000fe200078ec0ff */
[----:B------:R-:W-:Y:S01]  /*3d60*/  ULDC.64 UR4, c[0x0][0x270] ;  /* 0x00009c0000047ab9 */ /* 0x000fe20000000a00 */
[----:B------:R-:W-:Y:S01]  /*3d70*/  FSEL R76, R17, R144, !P4 ;  /* 0x00000090114c7208 */ /* 0x000fe20006000000 */
[----:B------:R-:W-:Y:S01]  /*3d80*/  @P1 FMUL R144, R144, 0.25 ;  /* 0x3e80000090901820 */ /* 0x000fe20000400000 */
[----:B------:R-:W-:Y:S01]  /*3d90*/  FSEL R189, R15, R24, P2 ;  /* 0x000000180fbd7208 */ /* 0x000fe20001000000 */
[----:B------:R-:W-:Y:S01]  /*3da0*/  FMUL R15, R142, 8388608 ;  /* 0x4b0000008e0f7820 */ /* 0x000fe20000400000 */
[----:B------:R-:W-:Y:S01]  /*3db0*/  LOP3.LUT R50, R2, 0x70, RZ, 0xc0, !PT ;  /* 0x0000007002327812 */ /* 0x000fe200078ec0ff */
[----:B------:R-:W-:Y:S01]  /*3dc0*/  IMAD R21, R48, 0x80, R19 ;  /* 0x0000008030157824 */ /* 0x000fe200078e0213 */
[----:B------:R-:W-:Y:S01]  /*3dd0*/  FSETP.GEU.AND P3, PT, R142, 1.175494350822287508e-38, PT ;  /* 0x008000008e00780b */ /* 0x000fe20003f6e000 */
[----:B------:R-:W-:Y:S01]  /*3de0*/  @!P5 FMUL R144, R144, 16777216 ;  /* 0x4b8000009090d820 */ /* 0x000fe20000400000 */
[----:B------:R-:W-:Y:S01]  /*3df0*/  FSEL R8, R8, R87, P1 ;  /* 0x0000005708087208 */ /* 0x000fe20000800000 */
[----:B------:R-:W-:Y:S01]  /*3e00*/  IMAD R50, R50, 0x8, R21 ;  /* 0x0000000832327824 */ /* 0x000fe200078e0215 */
[----:B------:R-:W-:Y:S01]  /*3e10*/  FSEL R72, R15, R142, !P3 ;  /* 0x0000008e0f487208 */ /* 0x000fe20005800000 */
[----:B------:R-:W1:Y:S01]  /*3e20*/  MUFU.RCP R21, R144 ;  /* 0x0000009000157308 */ /* 0x000e620000001000 */
[----:B------:R-:W-:Y:S01]  /*3e30*/  FSEL R9, R10, R83, P1 ;  /* 0x000000530a097208 */ /* 0x000fe20000800000 */
[----:B------:R-:W-:Y:S01]  /*3e40*/  @!P5 FMUL R8, R8, 16777216 ;  /* 0x4b8000000808d820 */ /* 0x000fe20000400000 */
[----:B------:R-:W-:Y:S01]  /*3e50*/  VIADD R17, R76, 0xc0cafb0d ;  /* 0xc0cafb0d4c117836 */ /* 0x000fe20000000000 */
[----:B------:R-:W-:Y:S01]  /*3e60*/  FSEL R10, R12, R79, P1 ;  /* 0x0000004f0c0a7208 */ /* 0x000fe20000800000 */
[----:B------:R-:W-:-:S02]  /*3e70*/  VIADD R15, R72, 0xc0cafb0d ;  /* 0xc0cafb0d480f7836 */ /* 0x000fc40000000000 */
[----:B------:R-:W-:Y:S01]  /*3e80*/  @!P5 FMUL R9, R9, 16777216 ;  /* 0x4b8000000909d820 */ /* 0x000fe20000400000 */
[----:B------:R-:W-:Y:S01]  /*3e90*/  FSEL R86, R7, R86, P1 ;  /* 0x0000005607567208 */ /* 0x000fe20000800000 */
[----:B------:R-:W-:Y:S01]  /*3ea0*/  FMUL R7, R74, 0.25 ;  /* 0x3e8000004a077820 */ /* 0x000fe20000400000 */
[----:B------:R-:W-:Y:S01]  /*3eb0*/  LOP3.LUT R19, R17, 0xff800000, RZ, 0xc0, !PT ;  /* 0xff80000011137812 */ /* 0x000fe200078ec0ff */
[----:B------:R-:W-:Y:S01]  /*3ec0*/  @!P5 FMUL R10, R10, 16777216 ;  /* 0x4b8000000a0ad820 */ /* 0x000fe20000400000 */
[----:B------:R-:W-:Y:S01]  /*3ed0*/  LOP3.LUT R16, R15, 0xff800000, RZ, 0xc0, !PT ;  /* 0xff8000000f107812 */ /* 0x000fe200078ec0ff */
[----:B------:R-:W-:Y:S01]  /*3ee0*/  FMUL R12, R75, 0.25 ;  /* 0x3e8000004b0c7820 */ /* 0x000fe20000400000 */
[----:B------:R-:W-:Y:S01]  /*3ef0*/  FSEL R15, RZ, -23, P3 ;  /* 0xc1b80000ff0f7808 */ /* 0x000fe20001800000 */
[----:B------:R-:W-:Y:S01]  /*3f00*/  @!P5 FMUL R11, R11, 16777216 ;  /* 0x4b8000000b0bd820 */ /* 0x000fe20000400000 */
[----:B------:R-:W-:Y:S01]  /*3f10*/  I2FP.F32.S32 R18, R16 ;  /* 0x0000001000127245 */ /* 0x000fe20000201400 */
[----:B------:R-:W-:Y:S01]  /*3f20*/  IMAD.IADD R16, R72, 0x1, -R16 ;  /* 0x0000000148107824 */ /* 0x000fe200078e0a10 */
[----:B------:R-:W-:Y:S01]  /*3f30*/  FSETP.GEU.AND P3, PT, |R142|, 1.175494350822287508e-38, PT ;  /* 0x008000008e00780b */ /* 0x000fe20003f6e200 */
[----:B-1----:R-:W-:Y:S01]  /*3f40*/  FMUL R39, R21, R8 ;  /* 0x0000000815277220 */ /* 0x002fe20000400000 */
[----:B------:R-:W-:-:S02]  /*3f50*/  IMAD.MOV.U32 R8, RZ, RZ, 0x3dc6b27f ;  /* 0x3dc6b27fff087424 */ /* 0x000fc400078e00ff */
[----:B------:R-:W-:Y:S01]  /*3f60*/  FADD R16, R16, -1 ;  /* 0xbf80000010107421 */ /* 0x000fe20000000000 */
[C---:B------:R-:W-:Y:S01]  /*3f70*/  FMUL R40, R21.reuse, R9 ;  /* 0x0000000915287220 */ /* 0x040fe20000400000 */
[----:B------:R-:W-:Y:S01]  /*3f80*/  I2FP.F32.S32 R20, R19 ;  /* 0x0000001300147245 */ /* 0x000fe20000201400 */
[----:B------:R-:W-:Y:S02]  /*3f90*/  IMAD.IADD R19, R76, 0x1, -R19 ;  /* 0x000000014c137824 */ /* 0x000fe400078e0a13 */
[----:B------:R-:W-:Y:S01]  /*3fa0*/  FFMA.FTZ R9, R16, R8, -0.16845393180847167969 ;  /* 0xbe2c7f3010097423 */ /* 0x000fe20000010008 */
[----:B------:R-:W-:Y:S01]  /*3fb0*/  @P2 FMUL R142, R142, 0.25 ;  /* 0x3e8000008e8e2820 */ /* 0x000fe20000400000 */
[----:B------:R-:W-:Y:S01]  /*3fc0*/  FMUL R36, R21, R10 ;  /* 0x0000000a15247220 */ /* 0x000fe20000400000 */
[----:B------:R-:W-:Y:S01]  /*3fd0*/  FADD R19, R19, -1 ;  /* 0xbf80000013137421 */ /* 0x000fe20000000000 */
[----:B------:R-:W-:Y:S01]  /*3fe0*/  FFMA.FTZ R9, R16, R9, 0.1716887056827545166 ;  /* 0x3e2fcf2a10097423 */ /* 0x000fe20000010009 */
[----:B------:R-:W-:Y:S01]  /*3ff0*/  FSEL R74, R7, R74, P1 ;  /* 0x0000004a074a7208 */ /* 0x000fe20000800000 */
[----:B------:R-:W-:Y:S01]  /*4000*/  @!P3 FMUL R142, R142, 16777216 ;  /* 0x4b8000008e8eb820 */ /* 0x000fe20000400000 */
[C---:B------:R-:W-:Y:S01]  /*4010*/  FFMA.FTZ R8, R19.reuse, R8, -0.16845393180847167969 ;  /* 0xbe2c7f3013087423 */ /* 0x040fe20000010008 */
[----:B------:R-:W-:Y:S01]  /*4020*/  FFMA.FTZ R9, R16, R9, -0.17900948226451873779 ;  /* 0xbe374e4310097423 */ /* 0x000fe20000010009 */
[----:B------:R-:W-:Y:S01]  /*4030*/  FMUL R7, R66, 0.25 ;  /* 0x3e80000042077820 */ /* 0x000fe20000400000 */
[----:B------:R-:W1:Y:S01]  /*4040*/  MUFU.RCP R10, R142 ;  /* 0x0000008e000a7308 */ /* 0x000e620000001000 */
[----:B------:R-:W-:Y:S01]  /*4050*/  FFMA.FTZ R8, R19, R8, 0.1716887056827545166 ;  /* 0x3e2fcf2a13087423 */ /* 0x000fe20000010008 */
[----:B------:R-:W-:Y:S01]  /*4060*/  FFMA.FTZ R9, R16, R9, 0.20512372255325317383 ;  /* 0x3e520bf410097423 */ /* 0x000fe20000010009 */
[----:B------:R-:W-:Y:S01]  /*4070*/  FSEL R12, R12, R75, P1 ;  /* 0x0000004b0c0c7208 */ /* 0x000fe20000800000 */
[----:B------:R-:W-:Y:S01]  /*4080*/  @!P5 FMUL R13, R13, 16777216 ;  /* 0x4b8000000d0dd820 */ /* 0x000fe20000400000 */
[----:B------:R-:W-:Y:S01]  /*4090*/  FFMA.FTZ R8, R19, R8, -0.17900948226451873779 ;  /* 0xbe374e4313087423 */ /* 0x000fe20000010008 */
[----:B------:R-:W-:Y:S01]  /*40a0*/  FFMA.FTZ R9, R16, R9, -0.24046532809734344482 ;  /* 0xbe763c8b10097423 */ /* 0x000fe20000010009 */
[----:B------:R-:W-:Y:S01]  /*40b0*/  FSEL R66, R7, R66, P1 ;  /* 0x0000004207427208 */ /* 0x000fe20000800000 */
[----:B------:R-:W-:Y:S01]  /*40c0*/  @!P5 FMUL R22, R22, 16777216 ;  /* 0x4b8000001616d820 */ /* 0x000fe20000400000 */
[----:B------:R-:W-:Y:S01]  /*40d0*/  FFMA.FTZ R8, R19, R8, 0.20512372255325317383 ;  /* 0x3e520bf413087423 */ /* 0x000fe20000010008 */
[----:B------:R-:W-:Y:S01]  /*40e0*/  FFMA.FTZ R9, R16, R9, 0.28857114911079406738 ;  /* 0x3e93bf9910097423 */ /* 0x000fe20000010009 */
[----:B------:R-:W-:Y:S01]  /*40f0*/  FSEL R17, RZ, -23, P4 ;  /* 0xc1b80000ff117808 */ /* 0x000fe20002000000 */
[----:B------:R-:W-:Y:S01]  /*4100*/  @!P5 FMUL R58, R58, 16777216 ;  /* 0x4b8000003a3ad820 */ /* 0x000fe20000400000 */
        /* <DEDUP_REMOVED lines=28> */
[----:B------:R-:W-:Y:S01]  /*42d0*/  FFMA.FTZ R9, R16, R9, -0.36067417263984680176 ;  /* 0xbeb8aa4910097423 */ /* 0x000fe20000010009 */
        /* <DEDUP_REMOVED lines=29> */
[----:B------:R-:W-:Y:S01]  /*44b0*/  FFMA.FTZ R8, R19, R8, -0.24046532809734344482 ;  /* 0xbe763c8b13087423 */ /* 0x000fe20000010008 */
[----:B------:R-:W-:Y:S01]  /*44c0*/  FFMA.FTZ R15, R18, 1.1920928955078125e-07, R15 ;  /* 0x34000000120f7823 */ /* 0x000fe2000001000f */
[C---:B------:R-:W-:Y:S01]  /*44d0*/  FMUL R37, R21.reuse, R11 ;  /* 0x0000000b15257220 */ /* 0x040fe20000400000 */
[C---:B------:R-:W-:Y:S01]  /*44e0*/  FMUL R31, R21.reuse, R13 ;  /* 0x0000000d151f7220 */ /* 0x040fe20000400000 */
[C---:B------:R-:W-:Y:S01]  /*44f0*/  FMUL R60, R21.reuse, R22 ;  /* 0x00000016153c7220 */ /* 0x040fe20000400000 */
[C---:B------:R-:W-:Y:S01]  /*4500*/  FMUL R155, R21.reuse, R58 ;  /* 0x0000003a159b7220 */ /* 0x040fe20000400000 */
[----:B------:R-:W-:Y:S01]  /*4510*/  LEA.HI R48, R48, R25, RZ, 0x1f ;  /* 0x0000001930307211 */ /* 0x000fe200078ff8ff */
[----:B------:R-:W-:Y:S01]  /*4520*/  FFMA.FTZ R17, R20, 1.1920928955078125e-07, R17 ;  /* 0x3400000014117823 */ /* 0x000fe20000010011 */
[C---:B------:R-:W-:Y:S01]  /*4530*/  FMUL R38, R21.reuse, R86 ;  /* 0x0000005615267220 */ /* 0x040fe20000400000 */
        /* <DEDUP_REMOVED lines=23> */
[----:B------:R-:W-:Y:S01]  /*46b0*/  FMUL R13, R21, R130 ;  /* 0x00000082150d7220 */ /* 0x000fe20000400000 */
[C---:B-1----:R-:W-:Y:S01]  /*46c0*/  FMUL R52, R10.reuse, R27 ;  /* 0x0000001b0a347220 */ /* 0x042fe20000400000 */
[C---:B------:R-:W-:Y:S01]  /*46d0*/  FMUL R53, R10.reuse, R35 ;  /* 0x000000230a357220 */ /* 0x040fe20000400000 */
[----:B------:R-:W-:Y:S01]  /*46e0*/  FMUL R58, R10, R65 ;  /* 0x000000410a3a7220 */ /* 0x000fe20000400000 */
[----:B------:R-:W-:Y:S01]  /*46f0*/  FFMA.FTZ R11, R16, R9, 0.48089820146560668945 ;  /* 0x3ef6384a100b7423 */ /* 0x000fe20000010009 */
        /* <DEDUP_REMOVED lines=29> */
[----:B------:R-:W-:Y:S01]  /*48d0*/  FFMA.FTZ R10, R19, R8, 0.28857114911079406738 ;  /* 0x3e93bf99130a7423 */ /* 0x000fe20000010008 */
[----:B------:R-:W-:Y:S01]  /*48e0*/  FFMA.FTZ R11, R16, R11, -0.72134751081466674805 ;  /* 0xbf38aa3b100b7423 */ /* 0x000fe2000001000b */
[----:B------:R-:W-:Y:S01]  /*48f0*/  LEA R5, R5, UR7, 0x4 ;  /* 0x0000000705057c11 */ /* 0x000fe2000f8e20ff */
[----:B0-----:R-:W-:-:S02]  /*4900*/  IMAD R119, R146, R6, RZ ;  /* 0x0000000692777224 */ /* 0x001fc400078e02ff */
[----:B------:R-:W-:Y:S01]  /*4910*/  FFMA.FTZ R10, R19, R10, -0.36067417263984680176 ;  /* 0xbeb8aa49130a7423 */ /* 0x000fe2000001000a */
[----:B------:R-:W-:Y:S01]  /*4920*/  FMUL R11, R16, R11 ;  /* 0x0000000b100b7220 */ /* 0x000fe20000400000 */
[----:B------:R-:W-:Y:S01]  /*4930*/  F2FP.F16.F32.PACK_AB R9, R181, R12 ;  /* 0x0000000cb509723e */ /* 0x000fe200000000ff */
[----:B------:R-:W-:Y:S02]  /*4940*/  IMAD R117, R6, 0x2, R119 ;  /* 0x0000000206757824 */ /* 0x000fe400078e0277 */
[----:B------:R-:W-:Y:S01]  /*4950*/  FFMA.FTZ R12, R19, R10, 0.48089820146560668945 ;  /* 0x3ef6384a130c7423 */ /* 0x000fe2000001000a */
[----:B------:R-:W-:Y:S01]  /*4960*/  F2FP.F16.F32.PACK_AB R10, R126, R13 ;  /* 0x0000000d7e0a723e */ /* 0x000fe200000000ff */
[----:B------:R-:W-:Y:S01]  /*4970*/  FMUL R13, R16, R11 ;  /* 0x0000000b100d7220 */ /* 0x000fe20000400000 */
[----:B------:R-:W-:Y:S01]  /*4980*/  F2FP.F16.F32.PACK_AB R8, R183, R66 ;  /* 0x00000042b708723e */ /* 0x000fe200000000ff */
[C---:B------:R-:W-:Y:S01]  /*4990*/  FFMA.FTZ R12, R19.reuse, R12, -0.72134751081466674805 ;  /* 0xbf38aa3b130c7423 */ /* 0x040fe2000001000c */
[----:B------:R-:W-:Y:S01]  /*49a0*/  F2FP.F16.F32.PACK_AB R11, R124, R185 ;  /* 0x000000b97c0b723e */ /* 0x000fe200000000ff */
[----:B------:R-:W-:Y:S01]  /*49b0*/  FFMA.FTZ R16, R16, 1.4426950216293334961, R13 ;  /* 0x3fb8aa3b10107823 */ /* 0x000fe2000001000d */
[----:B------:R-:W-:Y:S01]  /*49c0*/  F2FP.F16.F32.PACK_AB R18, R18, R175 ;  /* 0x000000af1212723e */ /* 0x000fe200000000ff */
[----:B------:R-:W-:Y:S01]  /*49d0*/  FMUL R12, R19, R12 ;  /* 0x0000000c130c7220 */ /* 0x000fe20000400000 */
[----:B------:R-:W-:Y:S01]  /*49e0*/  ISETP.GE.U32.AND P1, PT, R72, 0x7f800000, PT ;  /* 0x7f8000004800780c */ /* 0x000fe20003f26070 */
[----:B------:R-:W-:Y:S01]  /*49f0*/  STSM.16.M88.4 [R50], R8 ;  /* 0x0000000832007844 */ /* 0x000fe20000000200 */
[----:B------:R-:W-:Y:S01]  /*4a00*/  FADD R66, R15, R16 ;  /* 0x000000100f427221 */ /* 0x000fe20000000000 */
[----:B------:R-:W-:Y:S01]  /*4a10*/  FMUL R12, R19, R12 ;  /* 0x0000000c130c7220 */ /* 0x000fe20000400000 */
[----:B------:R-:W-:Y:S01]  /*4a20*/  F2FP.F16.F32.PACK_AB R16, R171, R70 ;  /* 0x00000046ab10723e */ /* 0x000fe200000000ff */
[----:B------:R-:W-:Y:S01]  /*4a30*/  BAR.SYNC.DEFER_BLOCKING 0x0 ;  /* 0x0000000000007b1d */ /* 0x000fe20000010000 */
[----:B------:R-:W-:Y:S01]  /*4a40*/  ISETP.GE.U32.AND P3, PT, R76, 0x7f800000, PT ;  /* 0x7f8000004c00780c */ /* 0x000fe20003f66070 */
[----:B------:R-:W-:Y:S01]  /*4a50*/  FFMA.FTZ R12, R19, 1.4426950216293334961, R12 ;  /* 0x3fb8aa3b130c7823 */ /* 0x000fe2000001000c */
[----:B------:R-:W-:Y:S01]  /*4a60*/  F2FP.F16.F32.PACK_AB R19, R116, R173 ;  /* 0x000000ad7413723e */ /* 0x000fe200000000ff */
[----:B------:R-:W-:Y:S01]  /*4a70*/  IMAD R121, R6, 0x2, R117 ;  /* 0x0000000206797824 */ /* 0x000fe200078e0275 */
[----:B------:R-:W-:Y:S01]  /*4a80*/  F2FP.F16.F32.PACK_AB R21, R21, R14 ;  /* 0x0000000e1515723e */ /* 0x000fe200000000ff */
[----:B------:R-:W-:Y:S01]  /*4a90*/  FADD R49, R17, R12 ;  /* 0x0000000c11317221 */ /* 0x000fe20000000000 */
[----:B------:R-:W-:Y:S01]  /*4aa0*/  F2FP.F16.F32.PACK_AB R17, R169, R68 ;  /* 0x00000044a911723e */ /* 0x000fe200000000ff */
[----:B------:R-:W-:Y:S01]  /*4ab0*/  @P1 IMAD.MOV.U32 R13, RZ, RZ, 0x7f800000 ;  /* 0x7f800000ff0d1424 */ /* 0x000fe200078e00ff */
[----:B------:R-:W-:Y:S01]  /*4ac0*/  F2FP.F16.F32.PACK_AB R20, R20, R167 ;  /* 0x000000a71414723e */ /* 0x000fe200000000ff */
[----:B------:R-:W-:Y:S01]  /*4ad0*/  IMAD R7, R6, 0x2, R121 ;  /* 0x0000000206077824 */ /* 0x000fe200078e0279 */
[----:B------:R-:W-:Y:S01]  /*4ae0*/  F2FP.F16.F32.PACK_AB R22, R22, R163 ;  /* 0x000000a31616723e */ /* 0x000fe200000000ff */
[----:B------:R-:W-:Y:S01]  /*4af0*/  @P1 FFMA.FTZ R66, R72, R13, +INF ;  /* 0x7f80000048421423 */ /* 0x000fe2000001000d */
[----:B------:R-:W-:Y:S01]  /*4b00*/  F2FP.F16.F32.PACK_AB R23, R110, R161 ;  /* 0x000000a16e17723e */ /* 0x000fe200000000ff */
[----:B------:R-:W-:Y:S01]  /*4b10*/  @P3 IMAD.MOV.U32 R15, RZ, RZ, 0x7f800000 ;  /* 0x7f800000ff0f3424 */ /* 0x000fe200078e00ff */
[----:B------:R-:W-:Y:S01]  /*4b20*/  F2FP.F16.F32.PACK_AB R24, R24, R27 ;  /* 0x0000001b1818723e */ /* 0x000fe200000000ff */
[----:B------:R-:W-:Y:S01]  /*4b30*/  IMAD R115, R6, 0x2, R7 ;  /* 0x0000000206737824 */ /* 0x000fe200078e0207 */
[----:B------:R-:W-:Y:S01]  /*4b40*/  F2FP.F16.F32.PACK_AB R25, R25, R64 ;  /* 0x000000401919723e */ /* 0x000fe200000000ff */
[----:B------:R-:W-:Y:S01]  /*4b50*/  @P3 FFMA.FTZ R49, R76, R15, +INF ;  /* 0x7f8000004c313423 */ /* 0x000fe2000001000f */
[----:B------:R-:W-:Y:S01]  /*4b60*/  F2FP.F16.F32.PACK_AB R26, R26, R159 ;  /* 0x0000009f1a1a723e */ /* 0x000fe200000000ff */
[----:B------:R-:W-:Y:S01]  /*4b70*/  IMAD R111, R6, 0x2, R115 ;  /* 0x00000002066f7824 */ /* 0x000fe200078e0273 */
[----:B------:R-:W-:Y:S01]  /*4b80*/  F2FP.F16.F32.PACK_AB R27, R104, R157 ;  /* 0x0000009d681b723e */ /* 0x000fe200000000ff */
[----:B------:R-:W-:Y:S01]  /*4b90*/  UIMAD UR4, UR6, UR4, URZ ;  /* 0x00000004060472a4 */ /* 0x000fe2000f8e023f */
[----:B------:R-:W-:Y:S01]  /*4ba0*/  F2FP.F16.F32.PACK_AB R32, R32, R35 ;  /* 0x000000232020723e */ /* 0x000fe200000000ff */
[----:B------:R-:W0:Y:S01]  /*4bb0*/  LDS.128 R8, [R5] ;  /* 0x0000000005087984 */ /* 0x000e220000000c00 */
[----:B------:R-:W-:Y:S01]  /*4bc0*/  IMAD R109, R6, 0x2, R111 ;  /* 0x00000002066d7824 */ /* 0x000fe200078e026f */
[----:B------:R-:W-:Y:S01]  /*4bd0*/  F2FP.F16.F32.PACK_AB R33, R33, R62 ;  /* 0x0000003e2121723e */ /* 0x000fe200000000ff */
[----:B------:R-:W-:Y:S01]  /*4be0*/  IMAD.SHL.U32 R2, R2, 0x2, RZ ;  /* 0x0000000202027824 */ /* 0x000fe200078e00ff */
[----:B------:R-:W-:Y:S01]  /*4bf0*/  BAR.SYNC.DEFER_BLOCKING 0x0 ;  /* 0x0000000000007b1d */ /* 0x000fe20000010000 */
[----:B------:R-:W-:Y:S01]  /*4c00*/  IMAD R51, R6, 0x2, R109 ;  /* 0x0000000206337824 */ /* 0x000fe200078e026d */
[----:B------:R-:W-:-:S02]  /*4c10*/  F2FP.F16.F32.PACK_AB R34, R34, R155 ;  /* 0x0000009b2222723e */ /* 0x000fc400000000ff */
[----:B------:R-:W-:Y:S01]  /*4c20*/  F2FP.F16.F32.PACK_AB R35, R60, R139 ;  /* 0x0000008b3c23723e */ /* 0x000fe200000000ff */
[----:B------:R-:W-:Y:S01]  /*4c30*/  IMAD R55, R6, 0x2, R51 ;  /* 0x0000000206377824 */ /* 0x000fe200078e0233 */
[----:B------:R-:W-:Y:S02]  /*4c40*/  F2FP.F16.F32.PACK_AB R28, R28, R65 ;  /* 0x000000411c1c723e */ /* 0x000fe400000000ff */
[----:B------:R-:W-:Y:S01]  /*4c50*/  F2FP.F16.F32.PACK_AB R29, R29, R58 ;  /* 0x0000003a1d1d723e */ /* 0x000fe200000000ff */
[----:B------:R-:W-:Y:S01]  /*4c60*/  IMAD R107, R6, 0x2, R55 ;  /* 0x00000002066b7824 */ /* 0x000fe200078e0237 */
[----:B------:R-:W-:Y:S01]  /*4c70*/  F2FP.F16.F32.PACK_AB R30, R30, R45 ;  /* 0x0000002d1e1e723e */ /* 0x000fe200000000ff */
[----:B------:R-:W1:Y:S01]  /*4c80*/  LDC.64 R64, c[0x0][0x228] ;  /* 0x00008a00ff407b82 */ /* 0x000e620000000a00 */
[----:B------:R-:W-:Y:S01]  /*4c90*/  F2FP.F16.F32.PACK_AB R31, R31, R44 ;  /* 0x0000002c1f1f723e */ /* 0x000fe200000000ff */
[----:B------:R-:W-:Y:S01]  /*4ca0*/  IMAD R59, R6, 0x2, R107 ;  /* 0x00000002063b7824 */ /* 0x000fe200078e026b */
[----:B------:R-:W-:Y:S01]  /*4cb0*/  F2FP.F16.F32.PACK_AB R38, R38, R41 ;  /* 0x000000292626723e */ /* 0x000fe200000000ff */
[----:B------:R-:W-:Y:S01]  /*4cc0*/  IMAD R44, R0, UR5, RZ ;  /* 0x00000005002c7c24 */ /* 0x000fe2000f8e02ff */
[----:B------:R-:W-:Y:S01]  /*4cd0*/  USHF.L.U32 UR5, UR4, 0x1, URZ ;  /* 0x0000000104057899 */ /* 0x000fe2000800063f */
[----:B------:R-:W-:Y:S01]  /*4ce0*/  IMAD R105, R6, 0x2, R59 ;  /* 0x0000000206697824 */ /* 0x000fe200078e023b */
[----:B------:R-:W-:-:S02]  /*4cf0*/  F2FP.F16.F32.PACK_AB R39, R39, R40 ;  /* 0x000000282727723e */ /* 0x000fc400000000ff */
[----:B------:R-:W-:Y:S01]  /*4d00*/  FSETP.NEU.AND P2, PT, R72, RZ, PT ;  /* 0x000000ff4800720b */ /* 0x000fe20003f4d000 */
[----:B------:R-:W-:Y:S01]  /*4d10*/  IMAD R103, R6, 0x2, R105 ;  /* 0x0000000206677824 */ /* 0x000fe200078e0269 */
[----:B------:R-:W-:Y:S01]  /*4d20*/  FSETP.NEU.AND P1, PT, R76, RZ, PT ;  /* 0x000000ff4c00720b */ /* 0x000fe20003f2d000 */
[----:B------:R-:W-:Y:S02]  /*4d30*/  STSM.16.M88.4 [R50], R16 ;  /* 0x0000001032007844 */ /* 0x000fe40000000200 */
[C---:B------:R-:W-:Y:S01]  /*4d40*/  IMAD R63, R6.reuse, 0x2, R103 ;  /* 0x00000002063f7824 */ /* 0x040fe200078e0267 */
[----:B------:R-:W-:Y:S03]  /*4d50*/  BAR.SYNC.DEFER_BLOCKING 0x0 ;  /* 0x0000000000007b1d */ /* 0x000fe60000010000 */
[----:B------:R-:W-:Y:S01]  /*4d60*/  IMAD R101, R6, 0x2, R63 ;  /* 0x0000000206657824 */ /* 0x000fe200078e023f */
[----:B------:R-:W-:-:S03]  /*4d70*/  ISETP.NE.U32.AND P0, PT, R148, RZ, PT ;  /* 0x000000ff9400720c */ /* 0x000fc60003f05070 */
[----:B------:R-:W-:-:S04]  /*4d80*/  IMAD R78, R6, 0x2, R101 ;  /* 0x00000002064e7824 */ /* 0x000fc800078e0265 */
[----:B------:R-:W-:-:S04]  /*4d90*/  IMAD R71, R6, 0x2, R78 ;  /* 0x0000000206477824 */ /* 0x000fc800078e024e */
[----:B------:R-:W-:-:S04]  /*4da0*/  IMAD R73, R6, 0x2, R71 ;  /* 0x0000000206497824 */ /* 0x000fc800078e0247 */
[----:B------:R-:W-:-:S04]  /*4db0*/  IMAD R75, R6, 0x2, R73 ;  /* 0x00000002064b7824 */ /* 0x000fc800078e0249 */
[C---:B------:R-:W-:Y:S01]  /*4dc0*/  IMAD R77, R6.reuse, 0x2, R75 ;  /* 0x00000002064d7824 */ /* 0x040fe200078e024b */
[----:B------:R-:W2:Y:S03]  /*4dd0*/  LDS.128 R12, [R5] ;  /* 0x00000000050c7984 */ /* 0x000ea60000000c00 */
[C---:B------:R-:W-:Y:S01]  /*4de0*/  IMAD R79, R6.reuse, 0x2, R77 ;  /* 0x00000002064f7824 */ /* 0x040fe200078e024d */
[----:B------:R-:W-:Y:S03]  /*4df0*/  BAR.SYNC.DEFER_BLOCKING 0x0 ;  /* 0x0000000000007b1d */ /* 0x000fe60000010000 */
[----:B------:R-:W-:-:S04]  /*4e00*/  IMAD R81, R6, 0x2, R79 ;  /* 0x0000000206517824 */ /* 0x000fc800078e024f */
[----:B------:R-:W-:-:S04]  /*4e10*/  IMAD R83, R6, 0x2, R81 ;  /* 0x0000000206537824 */ /* 0x000fc800078e0251 */
[----:B------:R-:W-:-:S04]  /*4e20*/  IMAD R85, R6, 0x2, R83 ;  /* 0x0000000206557824 */ /* 0x000fc800078e0253 */
[----:B------:R-:W-:-:S04]  /*4e30*/  IMAD R87, R6, 0x2, R85 ;  /* 0x0000000206577824 */ /* 0x000fc800078e0255 */
[----:B------:R-:W-:-:S04]  /*4e40*/  IMAD R100, R6, 0x2, R87 ;  /* 0x0000000206647824 */ /* 0x000fc800078e0257 */
[C---:B------:R-:W-:Y:S01]  /*4e50*/  IMAD R99, R6.reuse, 0x2, R100 ;  /* 0x0000000206637824 */ /* 0x040fe200078e0264 */
[----:B------:R-:W-:Y:S03]  /*4e60*/  STSM.16.M88.4 [R50], R20 ;  /* 0x0000001432007844 */ /* 0x000fe60000000200 */
        /* <DEDUP_REMOVED lines=8> */
[----:B------:R-:W3:Y:S03]  /*4ef0*/  LDS.128 R16, [R5] ;  /* 0x0000000005107984 */ /* 0x000ee60000000c00 */
        /* <DEDUP_REMOVED lines=17> */
[----:B------:R-:W4:Y:S03]  /*5010*/  LDS.128 R20, [R5] ;  /* 0x0000000005147984 */ /* 0x000f260000000c00 */
        /* <DEDUP_REMOVED lines=8> */
[----:B------:R5:W-:Y:S03]  /*50a0*/  STSM.16.M88.4 [R50], R32 ;  /* 0x0000002032007844 */ /* 0x000be60000000200 */
[C---:B------:R-:W-:Y:S01]  /*50b0*/  IMAD R139, R6.reuse, 0x2, R147 ;  /* 0x00000002068b7824 */ /* 0x040fe200078e0293 */
[----:B------:R-:W-:Y:S03]  /*50c0*/  BAR.SYNC.DEFER_BLOCKING 0x0 ;  /* 0x0000000000007b1d */ /* 0x000fe60000010000 */
[----:B------:R-:W-:-:S04]  /*50d0*/  IMAD R155, R6, 0x2, R139 ;  /* 0x00000002069b7824 */ /* 0x000fc800078e028b */
[----:B------:R-:W-:-:S04]  /*50e0*/  IMAD R157, R6, 0x2, R155 ;  /* 0x00000002069d7824 */ /* 0x000fc800078e029b */
[----:B------:R-:W-:Y:S01]  /*50f0*/  IMAD R161, R6, 0x2, R157 ;  /* 0x0000000206a17824 */ /* 0x000fe200078e029d */
[----:B-----5:R-:W-:-:S03]  /*5100*/  F2FP.F16.F32.PACK_AB R32, R56, R61 ;  /* 0x0000003d3820723e */ /* 0x020fc600000000ff */
[----:B------:R-:W-:Y:S01]  /*5110*/  IMAD R159, R6, 0x2, R161 ;  /* 0x00000002069f7824 */ /* 0x000fe200078e02a1 */
[----:B------:R-:W-:Y:S02]  /*5120*/  F2FP.F16.F32.PACK_AB R33, R54, R57 ;  /* 0x000000393621723e */ /* 0x000fe400000000ff */
[----:B------:R-:W-:Y:S01]  /*5130*/  F2FP.F16.F32.PACK_AB R34, R37, R42 ;  /* 0x0000002a2522723e */ /* 0x000fe200000000ff */
[----:B------:R-:W-:Y:S01]  /*5140*/  IMAD.SHL.U32 R37, R44, 0x2, RZ ;  /* 0x000000022c257824 */ /* 0x000fe200078e00ff */
[----:B------:R-:W-:Y:S01]  /*5150*/  F2FP.F16.F32.PACK_AB R35, R36, R43 ;  /* 0x0000002b2423723e */ /* 0x000fe200000000ff */
[----:B------:R-:W-:Y:S01]  /*5160*/  IMAD.HI R44, R44, 0x2, RZ ;  /* 0x000000022c2c7827 */ /* 0x000fe200078e02ff */
[----:B------:R-:W-:Y:S02]  /*5170*/  F2FP.F16.F32.PACK_AB R36, R52, R53 ;  /* 0x000000353424723e */ /* 0x000fe400000000ff */
[----:B-1----:R-:W-:Y:S01]  /*5180*/  IADD3 R152, P3, P4, R37, UR5, R64 ;  /* 0x0000000525987c10 */ /* 0x002fe2000fc7e040 */
[----:B------:R-:W-:Y:S01]  /*5190*/  UIMAD.WIDE UR4, UR4, 0x2, URZ ;  /* 0x00000002040478a5 */ /* 0x000fe2000f8e023f */
[----:B------:R-:W1:Y:S01]  /*51a0*/  LDS.128 R24, [R5] ;  /* 0x0000000005187984 */ /* 0x000e620000000c00 */
[----:B------:R-:W-:Y:S01]  /*51b0*/  F2FP.F16.F32.PACK_AB R37, R46, R47 ;  /* 0x0000002f2e25723e */ /* 0x000fe200000000ff */
[----:B------:R-:W-:Y:S01]  /*51c0*/  IMAD R163, R6, 0x2, R159 ;  /* 0x0000000206a37824 */ /* 0x000fe200078e029f */
[----:B------:R-:W-:Y:S02]  /*51d0*/  BAR.SYNC.DEFER_BLOCKING 0x0 ;  /* 0x0000000000007b1d */ /* 0x000fe40000010000 */
[----:B------:R-:W-:Y:S01]  /*51e0*/  IADD3.X R168, R44, UR5, R65, P3, P4 ;  /* 0x000000052ca87c10 */ /* 0x000fe20009fe8441 */
[----:B------:R-:W-:Y:S01]  /*51f0*/  IMAD R165, R6, 0x2, R163 ;  /* 0x0000000206a57824 */ /* 0x000fe200078e02a3 */
[----:B------:R-:W-:-:S02]  /*5200*/  LEA R40, P3, R121, R152, 0x1 ;  /* 0x0000009879287211 */ /* 0x000fc400078608ff */
[----:B------:R-:W-:Y:S01]  /*5210*/  LEA R44, P5, R119, R152, 0x1 ;  /* 0x00000098772c7211 */ /* 0x000fe200078a08ff */
[C---:B------:R-:W-:Y:S01]  /*5220*/  IMAD R167, R6.reuse, 0x2, R165 ;  /* 0x0000000206a77824 */ /* 0x040fe200078e02a5 */
[----:B------:R-:W-:Y:S01]  /*5230*/  LEA.HI.X.SX32 R41, R121, R168, 0x1, P3 ;  /* 0x000000a879297211 */ /* 0x000fe200018f0eff */
[----:B------:R-:W-:Y:S01]  /*5240*/  ULDC UR4, c[0x0][0x27c] ;  /* 0x00009f0000047ab9 */ /* 0x000fe20000000800 */
[-C--:B------:R-:W-:Y:S01]  /*5250*/  LEA R42, P6, R117, R152.reuse, 0x1 ;  /* 0x00000098752a7211 */ /* 0x080fe200078c08ff */
[----:B------:R-:W-:Y:S01]  /*5260*/  IMAD R166, R6, 0x2, R167 ;  /* 0x0000000206a67824 */ /* 0x000fe200078e02a7 */
[----:B------:R-:W-:Y:S01]  /*5270*/  LEA R6, P4, R7, R152, 0x1 ;  /* 0x0000009807067211 */ /* 0x000fe200078808ff */
[----:B------:R-:W-:Y:S01]  /*5280*/  UIMAD UR4, UR6, UR4, URZ ;  /* 0x00000004060472a4 */ /* 0x000fe2000f8e023f */
[-C--:B------:R-:W-:Y:S02]  /*5290*/  LEA.HI.X.SX32 R45, R119, R168.reuse, 0x1, P5 ;  /* 0x000000a8772d7211 */ /* 0x080fe400028f0eff */
[----:B------:R-:W-:Y:S01]  /*52a0*/  LEA.HI.X.SX32 R7, R7, R168, 0x1, P4 ;  /* 0x000000a807077211 */ /* 0x000fe200020f0eff */
[----:B------:R-:W-:Y:S01]  /*52b0*/  USHF.L.U32 UR6, UR4, 0x2, URZ ;  /* 0x0000000204067899 */ /* 0x000fe2000800063f */
[----:B------:R-:W-:Y:S01]  /*52c0*/  LEA R46, P5, R115, R152, 0x1 ;  /* 0x00000098732e7211 */ /* 0x000fe200078a08ff */
[----:B------:R-:W-:Y:S01]  /*52d0*/  UIMAD.WIDE UR4, UR4, 0x4, URZ ;  /* 0x00000004040478a5 */ /* 0x000fe2000f8e023f */
[----:B------:R-:W-:-:S02]  /*52e0*/  LEA.HI.X.SX32 R43, R117, R168, 0x1, P6 ;  /* 0x000000a8752b7211 */ /* 0x000fc400030f0eff */
[----:B------:R-:W-:Y:S02]  /*52f0*/  LEA.HI.X.SX32 R47, R115, R168, 0x1, P5 ;  /* 0x000000a8732f7211 */ /* 0x000fe400028f0eff */
[C---:B------:R-:W-:Y:S01]  /*5300*/  LEA R52, P5, R55.reuse, R152, 0x1 ;  /* 0x0000009837347211 */ /* 0x040fe200078a08ff */
[----:B------:R-:W-:Y:S03]  /*5310*/  STSM.16.M88.4 [R50], R28 ;  /* 0x0000001c32007844 */ /* 0x000fe60000000200 */
[----:B------:R-:W-:Y:S01]  /*5320*/  LEA.HI.X.SX32 R53, R55, R168, 0x1, P5 ;  /* 0x000000a837357211 */ /* 0x000fe200028f0eff */
[----:B------:R-:W-:Y:S01]  /*5330*/  BAR.SYNC.DEFER_BLOCKING 0x0 ;  /* 0x0000000000007b1d */ /* 0x000fe20000010000 */
[----:B------:R-:W-:-:S04]  /*5340*/  LEA R60, P5, R103, R152, 0x1 ;  /* 0x00000098673c7211 */ /* 0x000fc800078a08ff */
[----:B------:R-:W-:Y:S02]  /*5350*/  LEA.HI.X.SX32 R61, R103, R168, 0x1, P5 ;  /* 0x000000a8673d7211 */ /* 0x000fe400028f0eff */
[----:B------:R-:W-:-:S04]  /*5360*/  LEA R70, P5, R71, R152, 0x1 ;  /* 0x0000009847467211 */ /* 0x000fc800078a08ff */
[----:B------:R-:W-:Y:S01]  /*5370*/  LEA.HI.X.SX32 R71, R71, R168, 0x1, P5 ;  /* 0x000000a847477211 */ /* 0x000fe200028f0eff */
[----:B------:R-:W5:Y:S01]  /*5380*/  LDS.128 R28, [R5] ;  /* 0x00000000051c7984 */ /* 0x000f620000000c00 */
[----:B------:R-:W-:Y:S06]  /*5390*/  BAR.SYNC.DEFER_BLOCKING 0x0 ;  /* 0x0000000000007b1d */ /* 0x000fec0000010000 */
[----:B------:R-:W-:Y:S02]  /*53a0*/  STSM.16.M88.4 [R50], R32 ;  /* 0x0000002032007844 */ /* 0x000fe40000000200 */
[----:B------:R-:W-:Y:S06]  /*53b0*/  BAR.SYNC.DEFER_BLOCKING 0x0 ;  /* 0x0000000000007b1d */ /* 0x000fec0000010000 */
[----:B------:R-:W5:Y:S02]  /*53c0*/  LDS.128 R32, [R5] ;  /* 0x0000000005207984 */ /* 0x000f640000000c00 */
[----:B------:R-:W-:Y:S06]  /*53d0*/  BAR.SYNC.DEFER_BLOCKING 0x0 ;  /* 0x0000000000007b1d */ /* 0x000fec0000010000 */
[----:B------:R0:W-:Y:S02]  /*53e0*/  STSM.16.M88.4 [R50], R36 ;  /* 0x0000002432007844 */ /* 0x0001e40000000200 */
[----:B------:R-:W-:Y:S01]  /*53f0*/  BAR.SYNC.DEFER_BLOCKING 0x0 ;  /* 0x0000000000007b1d */ /* 0x000fe20000010000 */
[----:B0-----:R-:W-:-:S02]  /*5400*/  LEA R38, P3, R109, R152, 0x1 ;  /* 0x000000986d267211 */ /* 0x001fc400078608ff */
[----:B------:R-:W-:Y:S02]  /*5410*/  LEA R50, P4, R51, R152, 0x1 ;  /* 0x0000009833327211 */ /* 0x000fe400078808ff */
[----:B------:R-:W-:Y:S02]  /*5420*/  LEA.HI.X.SX32 R39, R109, R168, 0x1, P3 ;  /* 0x000000a86d277211 */ /* 0x000fe400018f0eff */
[----:B------:R-:W-:Y:S02]  /*5430*/  LEA R56, P3, R59, R152, 0x1 ;  /* 0x000000983b387211 */ /* 0x000fe400078608ff */
[-C--:B------:R-:W-:Y:S02]  /*5440*/  LEA.HI.X.SX32 R51, R51, R168.reuse, 0x1, P4 ;  /* 0x000000a833337211 */ /* 0x080fe400020f0eff */
[----:B------:R-:W-:Y:S02]  /*5450*/  LEA.HI.X.SX32 R57, R59, R168, 0x1, P3 ;  /* 0x000000a83b397211 */ /* 0x000fe400018f0eff */
[-C--:B------:R-:W-:Y:S01]  /*5460*/  LEA R64, P3, R101, R152.reuse, 0x1 ;  /* 0x0000009865407211 */ /* 0x080fe200078608ff */
[----:B------:R-:W-:Y:S01]  /*5470*/  STG.E.U16 desc[UR16][R44.64], R8 ;  /* 0x000000082c007986 */ /* 0x000fe2000c101510 */
[----:B------:R-:W-:-:S02]  /*5480*/  LEA R58, P4, R105, R152, 0x1 ;  /* 0x00000098693a7211 */ /* 0x000fc400078808ff */
[----:B------:R-:W-:Y:S01]  /*5490*/  LEA.HI.X.SX32 R65, R101, R168, 0x1, P3 ;  /* 0x000000a865417211 */ /* 0x000fe200018f0eff */
[----:B------:R-:W-:Y:S01]  /*54a0*/  STG.E.U16 desc[UR16][R42.64], R9 ;  /* 0x000000092a007986 */ /* 0x000fe2000c101510 */
[-C--:B------:R-:W-:Y:S02]  /*54b0*/  LEA R74, P3, R75, R152.reuse, 0x1 ;  /* 0x000000984b4a7211 */ /* 0x080fe400078608ff */
[----:B------:R-:W-:Y:S01]  /*54c0*/  LEA R36, P6, R111, R152, 0x1 ;  /* 0x000000986f247211 */ /* 0x000fe200078c08ff */
[----:B------:R0:W-:Y:S01]  /*54d0*/  STG.E.U16 desc[UR16][R40.64], R10 ;  /* 0x0000000a28007986 */ /* 0x0001e2000c101510 */
[----:B------:R-:W-:Y:S02]  /*54e0*/  LEA.HI.X.SX32 R75, R75, R168, 0x1, P3 ;  /* 0x000000a84b4b7211 */ /* 0x000fe400018f0eff */
[----:B------:R-:W-:Y:S01]  /*54f0*/  LEA R82, P3, R83, R152, 0x1 ;  /* 0x0000009853527211 */ /* 0x000fe200078608ff */
[----:B------:R3:W-:Y:S01]  /*5500*/  STG.E.U16 desc[UR16][R6.64], R11 ;  /* 0x0000000b06007986 */ /* 0x0007e2000c101510 */
[----:B------:R-:W-:-:S02]  /*5510*/  LEA.HI.X.SX32 R59, R105, R168, 0x1, P4 ;  /* 0x000000a8693b7211 */ /* 0x000fc400020f0eff */
[----:B------:R-:W-:Y:S02]  /*5520*/  LEA.HI.X.SX32 R83, R83, R168, 0x1, P3 ;  /* 0x000000a853537211 */ /* 0x000fe400018f0eff */
[----:B------:R-:W-:Y:S02]  /*5530*/  LEA R104, P3, R99, R152, 0x1 ;  /* 0x0000009863687211 */ /* 0x000fe400078608ff */
[-C--:B------:R-:W-:Y:S02]  /*5540*/  LEA.HI.X.SX32 R37, R111, R168.reuse, 0x1, P6 ;  /* 0x000000a86f257211 */ /* 0x080fe400030f0eff */
[----:B------:R-:W-:Y:S02]  /*5550*/  LEA.HI.X.SX32 R105, R99, R168, 0x1, P3 ;  /* 0x000000a863697211 */ /* 0x000fe400018f0eff */
[-C--:B------:R-:W-:Y:S02]  /*5560*/  LEA R54, P6, R107, R152.reuse, 0x1 ;  /* 0x000000986b367211 */ /* 0x080fe400078c08ff */
[----:B------:R-:W-:-:S02]  /*5570*/  LEA R110, P3, R95, R152, 0x1 ;  /* 0x000000985f6e7211 */ /* 0x000fc400078608ff */
[-C--:B------:R-:W-:Y:S02]  /*5580*/  LEA.HI.X.SX32 R55, R107, R168.reuse, 0x1, P6 ;  /* 0x000000a86b377211 */ /* 0x080fe400030f0eff */
[----:B------:R-:W-:Y:S02]  /*5590*/  LEA.HI.X.SX32 R111, R95, R168, 0x1, P3 ;  /* 0x000000a85f6f7211 */ /* 0x000fe400018f0eff */
[-C--:B------:R-:W-:Y:S02]  /*55a0*/  LEA R62, P6, R63, R152.reuse, 0x1 ;  /* 0x000000983f3e7211 */ /* 0x080fe400078c08ff */
[-C--:B------:R-:W-:Y:S02]  /*55b0*/  LEA R116, P3, R91, R152.reuse, 0x1 ;  /* 0x000000985b747211 */ /* 0x080fe400078608ff */
[----:B------:R-:W-:Y:S02]  /*55c0*/  LEA R68, P4, R78, R152, 0x1 ;  /* 0x000000984e447211 */ /* 0x000fe400078808ff */
[----:B------:R-:W-:-:S02]  /*55d0*/  LEA.HI.X.SX32 R63, R63, R168, 0x1, P6 ;  /* 0x000000a83f3f7211 */ /* 0x000fc400030f0eff */
[----:B------:R-:W-:Y:S02]  /*55e0*/  LEA.HI.X.SX32 R117, R91, R168, 0x1, P3 ;  /* 0x000000a85b757211 */ /* 0x000fe400018f0eff */
[-C--:B------:R-:W-:Y:S02]  /*55f0*/  LEA R72, P6, R73, R152.reuse, 0x1 ;  /* 0x0000009849487211 */ /* 0x080fe400078c08ff */
[----:B------:R-:W-:Y:S02]  /*5600*/  LEA R120, P3, R67, R152, 0x1 ;  /* 0x0000009843787211 */ /* 0x000fe400078608ff */
[----:B------:R-:W-:Y:S02]  /*5610*/  LEA.HI.X.SX32 R69, R78, R168, 0x1, P4 ;  /* 0x000000a84e457211 */ /* 0x000fe400020f0eff */
[----:B------:R-:W-:Y:S02]  /*5620*/  LEA R76, P4, R77, R152, 0x1 ;  /* 0x000000984d4c7211 */ /* 0x000fe400078808ff */
[----:B0-----:R-:W-:-:S02]  /*5630*/  PRMT R41, R8, 0x7632, R41 ;  /* 0x0000763208297816 */ /* 0x001fc40000000029 */
[----:B------:R-:W-:Y:S02]  /*5640*/  PRMT R43, R9, 0x7632, R43 ;  /* 0x00007632092b7816 */ /* 0x000fe4000000002b */
[----:B------:R-:W-:Y:S01]  /*5650*/  LEA R78, P5, R79, R152, 0x1 ;  /* 0x000000984f4e7211 */ /* 0x000fe200078a08ff */
[----:B------:R-:W-:Y:S01]  /*5660*/  STG.E.U16 desc[UR16][R46.64], R41 ;  /* 0x000000292e007986 */ /* 0x000fe2000c101510 */
[-C--:B------:R-:W-:Y:S02]  /*5670*/  LEA.HI.X.SX32 R73, R73, R168.reuse, 0x1, P6 ;  /* 0x000000a849497211 */ /* 0x080fe400030f0eff */
[----:B------:R-:W-:Y:S01]  /*5680*/  LEA.HI.X.SX32 R121, R67, R168, 0x1, P3 ;  /* 0x000000a843797211 */ /* 0x000fe200018f0eff */
[----:B------:R-:W-:Y:S01]  /*5690*/  STG.E.U16 desc[UR16][R36.64], R43 ;  /* 0x0000002b24007986 */ /* 0x000fe2000c101510 */
[----:B------:R-:W-:Y:S02]  /*56a0*/  PRMT R45, R10, 0x7632, R45 ;  /* 0x000076320a2d7816 */ /* 0x000fe4000000002d */
[----:B------:R-:W-:-:S02]  /*56b0*/  LEA R80, P6, R81, R152, 0x1 ;  /* 0x0000009851507211 */ /* 0x000fc400078c08ff */
[----:B------:R-:W-:Y:S01]  /*56c0*/  PRMT R67, R11, 0x7632, R67 ;  /* 0x000076320b437816 */ /* 0x000fe20000000043 */
[----:B------:R-:W-:Y:S01]  /*56d0*/  STG.E.U16 desc[UR16][R38.64], R45 ;  /* 0x0000002d26007986 */ /* 0x000fe2000c101510 */
[----:B------:R-:W-:Y:S02]  /*56e0*/  LEA.HI.X.SX32 R77, R77, R168, 0x1, P4 ;  /* 0x000000a84d4d7211 */ /* 0x000fe400020f0eff */
[----:B------:R-:W-:Y:S01]  /*56f0*/  LEA R84, P4, R85, R152, 0x1 ;  /* 0x0000009855547211 */ /* 0x000fe200078808ff */
[----:B------:R-:W-:Y:S01]  /*5700*/  STG.E.U16 desc[UR16][R50.64], R67 ;  /* 0x0000004332007986 */ /* 0x000fe2000c101510 */
[----:B------:R-:W-:Y:S02]  /*5710*/  LEA.HI.X.SX32 R79, R79, R168, 0x1, P5 ;  /* 0x000000a84f4f7211 */ /* 0x000fe400028f0eff */
[----:B------:R-:W-:Y:S01]  /*5720*/  LEA R86, P5, R87, R152, 0x1 ;  /* 0x0000009857567211 */ /* 0x000fe200078a08ff */
[----:B--2---:R-:W-:Y:S01]  /*5730*/  STG.E.U16 desc[UR16][R52.64], R12 ;  /* 0x0000000c34007986 */ /* 0x004fe2000c101510 */
[----:B------:R-:W-:-:S02]  /*5740*/  LEA.HI.X.SX32 R81, R81, R168, 0x1, P6 ;  /* 0x000000a851517211 */ /* 0x000fc400030f0eff */
[----:B------:R-:W-:Y:S01]  /*5750*/  LEA R102, P6, R100, R152, 0x1 ;  /* 0x0000009864667211 */ /* 0x000fe200078c08ff */
[----:B------:R0:W-:Y:S01]  /*5760*/  STG.E.U16 desc[UR16][R54.64], R13 ;  /* 0x0000000d36007986 */ /* 0x0001e2000c101510 */
[----:B---3--:R-:W-:Y:S02]  /*5770*/  PRMT R7, R12, 0x7632, R7 ;  /* 0x000076320c077816 */ /* 0x008fe40000000007 */
[----:B------:R-:W-:Y:S01]  /*5780*/  LEA.HI.X.SX32 R85, R85, R168, 0x1, P4 ;  /* 0x000000a855557211 */ /* 0x000fe200020f0eff */
[----:B------:R-:W-:Y:S01]  /*5790*/  STG.E.U16 desc[UR16][R56.64], R14 ;  /* 0x0000000e38007986 */ /* 0x000fe2000c101510 */
[----:B------:R-:W-:Y:S02]  /*57a0*/  PRMT R8, R13, 0x7632, R8 ;  /* 0x000076320d087816 */ /* 0x000fe40000000008 */
[----:B------:R-:W-:Y:S01]  /*57b0*/  LEA R106, P4, R98, R152, 0x1 ;  /* 0x00000098626a7211 */ /* 0x000fe200078808ff */
[----:B------:R-:W-:Y:S01]  /*57c0*/  STG.E.U16 desc[UR16][R58.64], R15 ;  /* 0x0000000f3a007986 */ /* 0x000fe2000c101510 */
[----:B------:R-:W-:-:S02]  /*57d0*/  PRMT R9, R14, 0x7632, R9 ;  /* 0x000076320e097816 */ /* 0x000fc40000000009 */
[----:B------:R-:W-:Y:S01]  /*57e0*/  LEA.HI.X.SX32 R87, R87, R168, 0x1, P5 ;  /* 0x000000a857577211 */ /* 0x000fe200028f0eff */
[----:B------:R-:W-:Y:S01]  /*57f0*/  STG.E.U16 desc[UR16][R60.64], R7 ;  /* 0x000000073c007986 */ /* 0x000fe2000c101510 */
[----:B------:R-:W-:Y:S01]  /*5800*/  PRMT R6, R15, 0x7632, R6 ;  /* 0x000076320f067816 */ /* 0x000fe20000000006 */
[----:B0-----:R-:W0:Y:S01]  /*5810*/  LDC.64 R12, c[0x0][0x230] ;  /* 0x00008c00ff0c7b82 */ /* 0x001e220000000a00 */
[----:B------:R-:W-:Y:S01]  /*5820*/  LEA R108, P5, R97, R152, 0x1 ;  /* 0x00000098616c7211 */ /* 0x000fe200078a08ff */
[----:B------:R-:W-:Y:S01]  /*5830*/  STG.E.U16 desc[UR16][R62.64], R8 ;  /* 0x000000083e007986 */ /* 0x000fe2000c101510 */
[----:B------:R-:W-:Y:S02]  /*5840*/  LEA.HI.X.SX32 R103, R100, R168, 0x1, P6 ;  /* 0x000000a864677211 */ /* 0x000fe400030f0eff */
[----:B------:R-:W-:Y:S01]  /*5850*/  LEA R100, P6, R96, R152, 0x1 ;  /* 0x0000009860647211 */ /* 0x000fe200078c08ff */
[----:B------:R-:W-:Y:S01]  /*5860*/  STG.E.U16 desc[UR16][R64.64], R9 ;  /* 0x0000000940007986 */ /* 0x000fe2000c101510 */
[----:B------:R-:W-:-:S02]  /*5870*/  LEA.HI.X.SX32 R107, R98, R168, 0x1, P4 ;  /* 0x000000a8626b7211 */ /* 0x000fc400020f0eff */
[----:B------:R-:W-:Y:S01]  /*5880*/  LEA R98, P4, R94, R152, 0x1 ;  /* 0x000000985e627211 */ /* 0x000fe200078808ff */
[----:B------:R2:W-:Y:S01]  /*5890*/  STG.E.U16 desc[UR16][R68.64], R6 ;  /* 0x0000000644007986 */ /* 0x0005e2000c101510 */
[----:B------:R-:W-:Y:S02]  /*58a0*/  LEA.HI.X.SX32 R109, R97, R168, 0x1, P5 ;  /* 0x000000a8616d7211 */ /* 0x000fe400028f0eff */
[----:B------:R-:W-:Y:S01]  /*58b0*/  PRMT R39, R16, 0x7632, R39 ;  /* 0x0000763210277816 */ /* 0x000fe20000000027 */
[----:B------:R-:W3:Y:S01]  /*58c0*/  LDS.128 R8, [R5] ;  /* 0x0000000005087984 */ /* 0x000ee20000000c00 */
[----:B------:R-:W-:Y:S02]  /*58d0*/  LEA R114, P5, R93, R152, 0x1 ;  /* 0x000000985d727211 */ /* 0x000fe400078a08ff */
[----:B------:R-:W-:Y:S01]  /*58e0*/  LEA.HI.X.SX32 R101, R96, R168, 0x1, P6 ;  /* 0x000000a860657211 */ /* 0x000fe200030f0eff */
[----:B------:R-:W-:Y:S01]  /*58f0*/  STG.E.U16 desc[UR16][R70.64], R16 ;  /* 0x0000001046007986 */ /* 0x000fe2000c101510 */
[----:B------:R-:W-:-:S02]  /*5900*/  PRMT R40, R17, 0x7632, R40 ;  /* 0x0000763211287816 */ /* 0x000fc40000000028 */
[----:B------:R-:W-:Y:S01]  /*5910*/  LEA R96, P6, R92, R152, 0x1 ;  /* 0x000000985c607211 */ /* 0x000fe200078c08ff */
[----:B------:R-:W-:Y:S01]  /*5920*/  STG.E.U16 desc[UR16][R72.64], R17 ;  /* 0x0000001148007986 */ /* 0x000fe2000c101510 */
[----:B------:R-:W-:Y:S02]  /*5930*/  PRMT R41, R18, 0x7632, R41 ;  /* 0x0000763212297816 */ /* 0x000fe40000000029 */
[----:B------:R-:W-:Y:S01]  /*5940*/  LEA.HI.X.SX32 R99, R94, R168, 0x1, P4 ;  /* 0x000000a85e637211 */ /* 0x000fe200020f0eff */
[----:B------:R0:W-:Y:S01]  /*5950*/  STG.E.U16 desc[UR16][R74.64], R18 ;  /* 0x000000124a007986 */ /* 0x0001e2000c101510 */
[----:B------:R-:W-:Y:S02]  /*5960*/  PRMT R42, R19, 0x7632, R42 ;  /* 0x00007632132a7816 */ /* 0x000fe4000000002a */
[----:B------:R-:W-:Y:S01]  /*5970*/  LEA R94, P4, R90, R152, 0x1 ;  /* 0x000000985a5e7211 */ /* 0x000fe200078808ff */
[----:B------:R-:W-:Y:S01]  /*5980*/  STG.E.U16 desc[UR16][R76.64], R19 ;  /* 0x000000134c007986 */ /* 0x000fe2000c101510 */
[----:B------:R-:W-:-:S02]  /*5990*/  LEA.HI.X.SX32 R115, R93, R168, 0x1, P5 ;  /* 0x000000a85d737211 */ /* 0x000fc400028f0eff */
[----:B------:R-:W-:Y:S01]  /*59a0*/  LEA R118, P5, R89, R152, 0x1 ;  /* 0x0000009859767211 */ /* 0x000fe200078a08ff */
[----:B------:R3:W-:Y:S01]  /*59b0*/  STG.E.U16 desc[UR16][R78.64], R39 ;  /* 0x000000274e007986 */ /* 0x0007e2000c101510 */
[----:B------:R-:W-:Y:S02]  /*59c0*/  LEA.HI.X.SX32 R97, R92, R168, 0x1, P6 ;  /* 0x000000a85c617211 */ /* 0x000fe400030f0eff */
[----:B------:R-:W-:Y:S01]  /*59d0*/  LEA R92, P6, R88, R152, 0x1 ;  /* 0x00000098585c7211 */ /* 0x000fe200078c08ff */
[----:B------:R3:W-:Y:S01]  /*59e0*/  STG.E.U16 desc[UR16][R80.64], R40 ;  /* 0x0000002850007986 */ /* 0x0007e2000c101510 */
[----:B------:R-:W-:Y:S02]  /*59f0*/  LEA.HI.X.SX32 R95, R90, R168, 0x1, P4 ;  /* 0x000000a85a5f7211 */ /* 0x000fe400020f0eff */
[----:B----4-:R-:W-:Y:S01]  /*5a00*/  PRMT R54, R20, 0x7632, R54 ;  /* 0x0000763214367816 */ /* 0x010fe20000000036 */
[----:B------:R4:W-:Y:S01]  /*5a10*/  STG.E.U16 desc[UR16][R82.64], R41 ;  /* 0x0000002952007986 */ /* 0x0009e2000c101510 */
[----:B------:R-:W-:-:S02]  /*5a20*/  LEA R90, P4, R113, R152, 0x1 ;  /* 0x00000098715a7211 */ /* 0x000fc400078808ff */
[----:B------:R-:W-:Y:S01]  /*5a30*/  PRMT R50, R21, 0x7632, R50 ;  /* 0x0000763215327816 */ /* 0x000fe20000000032 */
[----:B------:R-:W-:Y:S01]  /*5a40*/  STG.E.U16 desc[UR16][R84.64], R42 ;  /* 0x0000002a54007986 */ /* 0x000fe2000c101510 */
[----:B------:R-:W-:Y:S02]  /*5a50*/  LEA.HI.X.SX32 R119, R89, R168, 0x1, P5 ;  /* 0x000000a859777211 */ /* 0x000fe400028f0eff */
[----:B------:R-:W-:Y:S01]  /*5a60*/  PRMT R55, R22, 0x7632, R55 ;  /* 0x0000763216377816 */ /* 0x000fe20000000037 */
[----:B------:R-:W-:Y:S01]  /*5a70*/  STG.E.U16 desc[UR16][R86.64], R20 ;  /* 0x0000001456007986 */ /* 0x000fe2000c101510 */
[----:B------:R-:W-:Y:S02]  /*5a80*/  LEA R124, P5, R125, R152, 0x1 ;  /* 0x000000987d7c7211 */ /* 0x000fe400078a08ff */
[----:B------:R-:W-:Y:S01]  /*5a90*/  LEA.HI.X.SX32 R93, R88, R168, 0x1, P6 ;  /* 0x000000a8585d7211 */ /* 0x000fe200030f0eff */
[----:B------:R-:W-:Y:S01]  /*5aa0*/  STG.E.U16 desc[UR16][R102.64], R21 ;  /* 0x0000001566007986 */ /* 0x000fe2000c101510 */
[----:B--2---:R-:W-:-:S02]  /*5ab0*/  PRMT R6, R23, 0x7632, R6 ;  /* 0x0000763217067816 */ /* 0x004fc40000000006 */
[-C--:B------:R-:W-:Y:S01]  /*5ac0*/  LEA R88, P6, R123, R152.reuse, 0x1 ;  /* 0x000000987b587211 */ /* 0x080fe200078c08ff */
[----:B------:R-:W-:Y:S01]  /*5ad0*/  STG.E.U16 desc[UR16][R104.64], R22 ;  /* 0x0000001668007986 */ /* 0x000fe2000c101510 */
[----:B------:R-:W-:Y:S02]  /*5ae0*/  LEA R112, P3, R129, R152, 0x1 ;  /* 0x0000009881707211 */ /* 0x000fe400078608ff */
[----:B------:R-:W-:Y:S01]  /*5af0*/  LEA.HI.X.SX32 R91, R113, R168, 0x1, P4 ;  /* 0x000000a8715b7211 */ /* 0x000fe200020f0eff */
[----:B------:R-:W-:Y:S01]  /*5b00*/  STG.E.U16 desc[UR16][R106.64], R23 ;  /* 0x000000176a007986 */ /* 0x000fe2000c101510 */
[----:B------:R-:W-:Y:S02]  /*5b10*/  LEA R122, P4, R127, R152, 0x1 ;  /* 0x000000987f7a7211 */ /* 0x000fe400078808ff */
[----:B------:R-:W-:Y:S01]  /*5b20*/  LEA.HI.X.SX32 R125, R125, R168, 0x1, P5 ;  /* 0x000000a87d7d7211 */ /* 0x000fe200028f0eff */
[----:B------:R-:W-:Y:S01]  /*5b30*/  STG.E.U16 desc[UR16][R108.64], R54 ;  /* 0x000000366c007986 */ /* 0x000fe2000c101510 */
[----:B------:R-:W-:-:S02]  /*5b40*/  LEA R126, P5, R131, R152, 0x1 ;  /* 0x00000098837e7211 */ /* 0x000fc400078a08ff */
[----:B------:R-:W-:Y:S01]  /*5b50*/  LEA.HI.X.SX32 R89, R123, R168, 0x1, P6 ;  /* 0x000000a87b597211 */ /* 0x000fe200030f0eff */
[----:B------:R-:W-:Y:S01]  /*5b60*/  STG.E.U16 desc[UR16][R100.64], R50 ;  /* 0x0000003264007986 */ /* 0x000fe2000c101510 */
[----:B-1----:R-:W-:Y:S02]  /*5b70*/  PRMT R59, R24, 0x7632, R59 ;  /* 0x00007632183b7816 */ /* 0x002fe4000000003b */
[----:B------:R-:W-:Y:S01]  /*5b80*/  LEA R128, P6, R149, R152, 0x1 ;  /* 0x0000009895807211 */ /* 0x000fe200078c08ff */
[----:B------:R-:W-:Y:S01]  /*5b90*/  STG.E.U16 desc[UR16][R110.64], R55 ;  /* 0x000000376e007986 */ /* 0x000fe2000c101510 */
[----:B------:R-:W-:Y:S02]  /*5ba0*/  LEA.HI.X.SX32 R113, R129, R168, 0x1, P3 ;  /* 0x000000a881717211 */ /* 0x000fe400018f0eff */
[----:B------:R-:W-:Y:S01]  /*5bb0*/  PRMT R46, R25, 0x7632, R46 ;  /* 0x00007632192e7816 */ /* 0x000fe2000000002e */
[----:B------:R1:W-:Y:S01]  /*5bc0*/  STG.E.U16 desc[UR16][R98.64], R6 ;  /* 0x0000000662007986 */ /* 0x0003e2000c101510 */
[----:B------:R-:W-:-:S02]  /*5bd0*/  LEA R130, P3, R153, R152, 0x1 ;  /* 0x0000009899827211 */ /* 0x000fc400078608ff */
[----:B------:R-:W-:Y:S01]  /*5be0*/  LEA.HI.X.SX32 R123, R127, R168, 0x1, P4 ;  /* 0x000000a87f7b7211 */ /* 0x000fe200020f0eff */
[----:B------:R2:W-:Y:S01]  /*5bf0*/  STG.E.U16 desc[UR16][R114.64], R24 ;  /* 0x0000001872007986 */ /* 0x0005e2000c101510 */
[----:B------:R-:W-:Y:S02]  /*5c00*/  PRMT R60, R26, 0x7632, R60 ;  /* 0x000076321a3c7816 */ /* 0x000fe4000000003c */
[----:B------:R-:W-:Y:S01]  /*5c10*/  LEA R148, P4, R151, R152, 0x1 ;  /* 0x0000009897947211 */ /* 0x000fe200078808ff */
[----:B------:R2:W-:Y:S01]  /*5c20*/  STG.E.U16 desc[UR16][R96.64], R25 ;  /* 0x0000001960007986 */ /* 0x0005e2000c101510 */
[----:B------:R-:W-:Y:S02]  /*5c30*/  PRMT R45, R27, 0x7632, R45 ;  /* 0x000076321b2d7816 */ /* 0x000fe4000000002d */
[----:B------:R-:W-:Y:S01]  /*5c40*/  LEA.HI.X.SX32 R127, R131, R168, 0x1, P5 ;  /* 0x000000a8837f7211 */ /* 0x000fe200028f0eff */
[----:B------:R2:W-:Y:S01]  /*5c50*/  STG.E.U16 desc[UR16][R116.64], R26 ;  /* 0x0000001a74007986 */ /* 0x0005e2000c101510 */
[----:B------:R-:W-:-:S02]  /*5c60*/  LEA R140, P5, R141, R152, 0x1 ;  /* 0x000000988d8c7211 */ /* 0x000fc400078a08ff */
[----:B------:R-:W-:Y:S01]  /*5c70*/  LEA.HI.X.SX32 R129, R149, R168, 0x1, P6 ;  /* 0x000000a895817211 */ /* 0x000fe200030f0eff */
[----:B------:R2:W-:Y:S01]  /*5c80*/  STG.E.U16 desc[UR16][R94.64], R27 ;  /* 0x0000001b5e007986 */ /* 0x0005e2000c101510 */
[----:B------:R-:W-:Y:S02]  /*5c90*/  LEA R132, P6, R133, R152, 0x1 ;  /* 0x0000009885847211 */ /* 0x000fe400078c08ff */
[----:B------:R-:W-:Y:S01]  /*5ca0*/  LEA.HI.X.SX32 R131, R153, R168, 0x1, P3 ;  /* 0x000000a899837211 */ /* 0x000fe200018f0eff */
[----:B------:R2:W-:Y:S01]  /*5cb0*/  STG.E.U16 desc[UR16][R118.64], R59 ;  /* 0x0000003b76007986 */ /* 0x0005e2000c101510 */
[----:B------:R-:W-:Y:S02]  /*5cc0*/  LEA R142, P3, R143, R152, 0x1 ;  /* 0x000000988f8e7211 */ /* 0x000fe400078608ff */
[----:B------:R-:W-:Y:S01]  /*5cd0*/  LEA.HI.X.SX32 R149, R151, R168, 0x1, P4 ;  /* 0x000000a897957211 */ /* 0x000fe200020f0eff */
[----:B------:R2:W-:Y:S01]  /*5ce0*/  STG.E.U16 desc[UR16][R92.64], R46 ;  /* 0x0000002e5c007986 */ /* 0x0005e2000c101510 */
[----:B------:R-:W-:-:S02]  /*5cf0*/  LEA R134, P4, R135, R152, 0x1 ;  /* 0x0000009887867211 */ /* 0x000fc400078808ff */
[----:B-----5:R-:W-:Y:S01]  /*5d00*/  PRMT R63, R28, 0x7632, R63 ;  /* 0x000076321c3f7816 */ /* 0x020fe2000000003f */
[----:B------:R2:W-:Y:S01]  /*5d10*/  STG.E.U16 desc[UR16][R120.64], R60 ;  /* 0x0000003c78007986 */ /* 0x0005e2000c101510 */
[----:B------:R-:W-:Y:S02]  /*5d20*/  LEA.HI.X.SX32 R141, R141, R168, 0x1, P5 ;  /* 0x000000a88d8d7211 */ /* 0x000fe400028f0eff */
[----:B------:R-:W-:Y:S01]  /*5d30*/  PRMT R64, R29, 0x7632, R64 ;  /* 0x000076321d407816 */ /* 0x000fe20000000040 */
[----:B------:R2:W-:Y:S01]  /*5d40*/  STG.E.U16 desc[UR16][R90.64], R45 ;  /* 0x0000002d5a007986 */ /* 0x0005e2000c101510 */
[----:B------:R-:W-:Y:S02]  /*5d50*/  LEA R144, P5, R145, R152, 0x1 ;  /* 0x0000009891907211 */ /* 0x000fe400078a08ff */
[----:B------:R-:W-:Y:S01]  /*5d60*/  LEA.HI.X.SX32 R133, R133, R168, 0x1, P6 ;  /* 0x000000a885857211 */ /* 0x000fe200030f0eff */
[----:B------:R2:W-:Y:S01]  /*5d70*/  STG.E.U16 desc[UR16][R124.64], R28 ;  /* 0x0000001c7c007986 */ /* 0x0005e2000c101510 */
[----:B------:R-:W-:-:S02]  /*5d80*/  PRMT R65, R30, 0x7632, R65 ;  /* 0x000076321e417816 */ /* 0x000fc40000000041 */
[----:B------:R-:W-:Y:S01]  /*5d90*/  LEA R136, P6, R137, R152, 0x1 ;  /* 0x0000009889887211 */ /* 0x000fe200078c08ff */
[----:B------:R2:W-:Y:S01]  /*5da0*/  STG.E.U16 desc[UR16][R88.64], R29 ;  /* 0x0000001d58007986 */ /* 0x0005e2000c101510 */
[----:B------:R-:W-:Y:S02]  /*5db0*/  LEA.HI.X.SX32 R143, R143, R168, 0x1, P3 ;  /* 0x000000a88f8f7211 */ /* 0x000fe400018f0eff */
[----:B0-----:R-:W-:Y:S01]  /*5dc0*/  PRMT R74, R31, 0x7632, R74 ;  /* 0x000076321f4a7816 */ /* 0x001fe2000000004a */
[----:B------:R2:W-:Y:S01]  /*5dd0*/  STG.E.U16 desc[UR16][R112.64], R30 ;  /* 0x0000001e70007986 */ /* 0x0005e2000c101510 */
[----:B------:R-:W-:Y:S02]  /*5de0*/  LEA R146, P3, R147, R152, 0x1 ;  /* 0x0000009893927211 */ /* 0x000fe400078608ff */
        /* <DEDUP_REMOVED lines=15> */
[----:B------:R-:W-:Y:S01]  /*5ee0*/  PRMT R68, R33, 0x7632, R68 ;  /* 0x0000763221447816 */ /* 0x000fe20000000044 */
[----:B------:R2:W-:Y:S01]  /*5ef0*/  STG.E.U16 desc[UR16][R140.64], R32 ;  /* 0x000000208c007986 */ /* 0x0005e2000c101510 */
[----:B------:R-:W-:Y:S02]  /*5f00*/  LEA R156, P4, R159, R152, 0x1 ;  /* 0x000000989f9c7211 */ /* 0x000fe400078808ff */
[----:B------:R-:W-:Y:S01]  /*5f10*/  PRMT R73, R34, 0x7632, R73 ;  /* 0x0000763222497816 */ /* 0x000fe20000000049 */
[----:B------:R2:W-:Y:S01]  /*5f20*/  STG.E.U16 desc[UR16][R132.64], R33 ;  /* 0x0000002184007986 */ /* 0x0005e2000c101510 */
[----:B------:R-:W-:-:S02]  /*5f30*/  LEA.HI.X.SX32 R151, R155, R168, 0x1, P5 ;  /* 0x000000a89b977211 */ /* 0x000fc400028f0eff */
[----:B------:R-:W-:Y:S01]  /*5f40*/  PRMT R69, R35, 0x7632, R69 ;  /* 0x0000763223457816 */ /* 0x000fe20000000045 */
        /* <DEDUP_REMOVED lines=11> */
[-C--:B------:R-:W-:Y:S01]  /*6000*/  LEA.HI.X.SX32 R159, R163, R168.reuse, 0x1, P5 ;  /* 0x000000a8a39f7211 */ /* 0x080fe200028f0eff */
[----:B------:R2:W-:Y:S01]  /*6010*/  STG.E.U16 desc[UR16][R146.64], R73 ;  /* 0x0000004992007986 */ /* 0x0005e2000c101510 */
[----:B---3--:R-:W-:Y:S02]  /*6020*/  PRMT R79, R8, 0x7632, R79 ;  /* 0x00007632084f7816 */ /* 0x008fe4000000004f */
[----:B------:R-:W-:Y:S01]  /*6030*/  LEA.HI.X.SX32 R163, R165, R168, 0x1, P6 ;  /* 0x000000a8a5a37211 */ /* 0x000fe200030f0eff */
[----:B------:R2:W-:Y:S01]  /*6040*/  STG.E.U16 desc[UR16][R138.64], R69 ;  /* 0x000000458a007986 */ /* 0x0005e2000c101510 */
[----:B------:R-:W-:-:S02]  /*6050*/  PRMT R81, R9, 0x7632, R81 ;  /* 0x0000763209517816 */ /* 0x000fc40000000051 */
[-C--:B------:R-:W-:Y:S01]  /*6060*/  LEA.HI.X.SX32 R165, R167, R168.reuse, 0x1, P3 ;  /* 0x000000a8a7a57211 */ /* 0x080fe200018f0eff */
[----:B------:R2:W-:Y:S01]  /*6070*/  STG.E.U16 desc[UR16][R150.64], R8 ;  /* 0x0000000896007986 */ /* 0x0005e2000c101510 */
[----:B----4-:R-:W-:Y:S02]  /*6080*/  PRMT R82, R10, 0x7632, R82 ;  /* 0x000076320a527816 */ /* 0x010fe40000000052 */
[----:B------:R-:W-:Y:S01]  /*6090*/  LEA.HI.X.SX32 R153, R166, R168, 0x1, P4 ;  /* 0x000000a8a6997211 */ /* 0x000fe200020f0eff */
[----:B------:R2:W-:Y:S01]  /*60a0*/  STG.E.U16 desc[UR16][R154.64], R9 ;  /* 0x000000099a007986 */ /* 0x0005e2000c101510 */
[----:B------:R-:W-:Y:S02]  /*60b0*/  PRMT R76, R11, 0x7632, R76 ;  /* 0x000076320b4c7816 */ /* 0x000fe4000000004c */
[----:B------:R-:W-:Y:S01]  /*60c0*/  FSEL R5, R66, -INF , P2 ;  /* 0xff80000042057808 */ /* 0x000fe20001000000 */
[----:B------:R2:W-:Y:S01]  /*60d0*/  STG.E.U16 desc[UR16][R160.64], R10 ;  /* 0x0000000aa0007986 */ /* 0x0005e2000c101510 */
[----:B-1----:R-:W-:-:S03]  /*60e0*/  FSEL R6, R49, -INF , P1 ;  /* 0xff80000031067808 */ /* 0x002fc60000800000 */
[----:B------:R2:W-:Y:S01]  /*60f0*/  STG.E.U16 desc[UR16][R156.64], R11 ;  /* 0x0000000b9c007986 */ /* 0x0005e2000c101510 */
[----:B------:R-:W-:Y:S01]  /*6100*/  FFMA R4, R5, 0.69314718246459960938, R4 ;  /* 0x3f31721805047823 */ /* 0x000fe20000000004 */
[----:B------:R-:W-:Y:S01]  /*6110*/  FFMA R5, R6, 0.69314718246459960938, R3 ;  /* 0x3f31721806057823 */ /* 0x000fe20000000003 */
[----:B------:R-:W-:Y:S01]  /*6120*/  LOP3.LUT R6, R2, 0xf8, RZ, 0xc0, !PT ;  /* 0x000000f802067812 */ /* 0x000fe200078ec0ff */
[----:B------:R2:W-:Y:S01]  /*6130*/  STG.E.U16 desc[UR16][R158.64], R79 ;  /* 0x0000004f9e007986 */ /* 0x0005e2000c101510 */
[C---:B------:R-:W-:Y:S02]  /*6140*/  IMAD.SHL.U32 R3, R0.reuse, 0x4, RZ ;  /* 0x0000000400037824 */ /* 0x040fe400078e00ff */
[----:B------:R-:W-:Y:S01]  /*6150*/  IMAD.HI R0, R0, 0x4, RZ ;  /* 0x0000000400007827 */ /* 0x000fe200078e02ff */
[----:B------:R2:W-:Y:S02]  /*6160*/  STG.E.U16 desc[UR16][R162.64], R81 ;  /* 0x00000051a2007986 */ /* 0x0005e4000c101510 */
[----:B------:R-:W-:-:S02]  /*6170*/  IADD3 R2, P1, P2, R3, UR6, R12 ;  /* 0x0000000603027c10 */ /* 0x000fc4000fa3e00c */
[----:B------:R2:W-:Y:S02]  /*6180*/  STG.E.U16 desc[UR16][R164.64], R82 ;  /* 0x00000052a4007986 */ /* 0x0005e4000c101510 */
[----:B------:R-:W-:Y:S02]  /*6190*/  IADD3.X R3, R0, UR5, R13, P1, P2 ;  /* 0x0000000500037c10 */ /* 0x000fe40008fe440d */
[----:B------:R2:W-:Y:S01]  /*61a0*/  STG.E.U16 desc[UR16][R152.64], R76 ;  /* 0x0000004c98007986 */ /* 0x0005e2000c101510 */
[----:B------:R-:W-:Y:S06]  /*61b0*/  BAR.SYNC.DEFER_BLOCKING 0x0 ;  /* 0x0000000000007b1d */ /* 0x000fec0000010000 */
[----:B------:R2:W-:Y:S02]  /*61c0*/  STS.64 [R6+UR7], R4 ;  /* 0x0000000406007988 */ /* 0x0005e40008000a07 */
[----:B------:R-:W-:Y:S06]  /*61d0*/  BAR.SYNC.DEFER_BLOCKING 0x0 ;  /* 0x0000000000007b1d */ /* 0x000fec0000010000 */
[----:B------:R-:W-:Y:S05]  /*61e0*/  @P0 EXIT ;  /* 0x000000000000094d */ /* 0x000fea0003800000 */
[----:B--2---:R-:W0:Y:S04]  /*61f0*/  LDS R5, [R48] ;  /* 0x0000000030057984 */ /* 0x004e280000000800 */
[----:B0-----:R-:W-:Y:S01]  /*6200*/  STG.E desc[UR16][R2.64], R5 ;  /* 0x0000000502007986 */ /* 0x001fe2000c101910 */
[----:B------:R-:W-:Y:S05]  /*6210*/  EXIT ;  /* 0x000000000000794d */ /* 0x000fea0003800000 */
.L_x_2:
[----:B------:R-:W-:-:S00]  /*6220*/  BRA `(.L_x_2) ;  /* 0xfffffffc00fc7947 */ /* 0x000fc0000383ffff */
[----:B------:R-:W-:-:S00]  /*6230*/  NOP ;  /* 0x0000000000007918 */ /* 0x000fc00000000000 */
        /* <DEDUP_REMOVED lines=12> */
.L_x_3:


//--------------------- .nv.global.init           --------------------------
	.section	.nv.global.init,"aw",@progbits
.nv.global.init:
	.type		_$_str,@object
	.size		_$_str,(.L_0 - _$_str)
_$_str:
        /*0000*/ 	.byte	0x5f, 0x5f, 0x43, 0x55, 0x44, 0x41, 0x5f, 0x46, 0x54, 0x5a, 0x00
.L_0:


//--------------------- .nv.shared.attn_fwd       --------------------------
	.section	.nv.shared.attn_fwd,"aw",@nobits
	.sectionflags	@""
	.align	16
	.zero		1024


//--------------------- .nv.shared.reserved.0     --------------------------
	.section	.nv.shared.reserved.0,"aw",@nobits
	.weak		__nv_reservedSMEM_offset_0_alias
	.size		__nv_reservedSMEM_offset_0_alias, 0, 0
	.other		__nv_reservedSMEM_offset_0_alias,@"STO_CUDA_RESERVED_SHARED STV_DEFAULT"
__nv_reservedSMEM_offset_0_alias:
	.zero		0


//--------------------- .nv.constant0.attn_fwd    --------------------------
	.section	.nv.constant0.attn_fwd,"a",@progbits
	.sectionflags	@""
	.align	4
.nv.constant0.attn_fwd:
	.zero		664


//--------------------- SYMBOLS --------------------------

	.type		.nv.reservedSmem.offset0,@object
	.size		.nv.reservedSmem.offset0,0x4
